//
// Generated by NVIDIA NVVM Compiler
//
// Compiler Build ID: CL-36424714
// Cuda compilation tools, release 13.0, V13.0.88
// Based on NVVM 20.0.0
//

.version 9.0
.target sm_100
.address_size 64

	// .globl	_Z25cross_entropy_loss_kernelPKfPKiPfii
// _ZZ24compute_grad_norm_kernelPKfPfiE6shared has been demoted

.visible .entry _Z25cross_entropy_loss_kernelPKfPKiPfii(
	.param .u64 .ptr .align 1 _Z25cross_entropy_loss_kernelPKfPKiPfii_param_0,
	.param .u64 .ptr .align 1 _Z25cross_entropy_loss_kernelPKfPKiPfii_param_1,
	.param .u64 .ptr .align 1 _Z25cross_entropy_loss_kernelPKfPKiPfii_param_2,
	.param .u32 _Z25cross_entropy_loss_kernelPKfPKiPfii_param_3,
	.param .u32 _Z25cross_entropy_loss_kernelPKfPKiPfii_param_4
)
{
	.reg .pred 	%p<23>;
	.reg .b32 	%r<98>;
	.reg .b32 	%f<318>;
	.reg .b64 	%rd<31>;

	ld.param.u64 	%rd6, [_Z25cross_entropy_loss_kernelPKfPKiPfii_param_0];
	ld.param.u64 	%rd4, [_Z25cross_entropy_loss_kernelPKfPKiPfii_param_1];
	ld.param.u64 	%rd5, [_Z25cross_entropy_loss_kernelPKfPKiPfii_param_2];
	ld.param.u32 	%r39, [_Z25cross_entropy_loss_kernelPKfPKiPfii_param_3];
	ld.param.u32 	%r38, [_Z25cross_entropy_loss_kernelPKfPKiPfii_param_4];
	cvta.to.global.u64 	%rd1, %rd6;
	mov.u32 	%r40, %ctaid.x;
	mov.u32 	%r41, %ntid.x;
	mov.u32 	%r42, %tid.x;
	mad.lo.s32 	%r1, %r40, %r41, %r42;
	setp.ge.s32 	%p1, %r1, %r39;
	@%p1 bra 	$L__BB0_27;
	cvta.to.global.u64 	%rd7, %rd4;
	mul.wide.s32 	%rd8, %r1, 4;
	add.s64 	%rd9, %rd7, %rd8;
	ld.global.u32 	%r2, [%rd9];
	setp.lt.s32 	%p2, %r38, 1;
	mov.f32 	%f308, 0fFF800000;
	@%p2 bra 	$L__BB0_14;
	mul.lo.s32 	%r3, %r38, %r1;
	and.b32  	%r4, %r38, 15;
	setp.lt.u32 	%p3, %r38, 16;
	mov.f32 	%f308, 0fFF800000;
	mov.b32 	%r86, 0;
	@%p3 bra 	$L__BB0_5;
	and.b32  	%r86, %r38, 2147483632;
	neg.s32 	%r92, %r86;
	add.s64 	%rd2, %rd1, 32;
	mov.f32 	%f308, 0fFF800000;
	mov.u32 	%r91, %r3;
$L__BB0_4:
	.pragma "nounroll";
	mul.wide.s32 	%rd10, %r91, 4;
	add.s64 	%rd11, %rd2, %rd10;
	ld.global.f32 	%f30, [%rd11+-32];
	max.f32 	%f31, %f308, %f30;
	ld.global.f32 	%f32, [%rd11+-28];
	max.f32 	%f33, %f31, %f32;
	ld.global.f32 	%f34, [%rd11+-24];
	max.f32 	%f35, %f33, %f34;
	ld.global.f32 	%f36, [%rd11+-20];
	max.f32 	%f37, %f35, %f36;
	ld.global.f32 	%f38, [%rd11+-16];
	max.f32 	%f39, %f37, %f38;
	ld.global.f32 	%f40, [%rd11+-12];
	max.f32 	%f41, %f39, %f40;
	ld.global.f32 	%f42, [%rd11+-8];
	max.f32 	%f43, %f41, %f42;
	ld.global.f32 	%f44, [%rd11+-4];
	max.f32 	%f45, %f43, %f44;
	ld.global.f32 	%f46, [%rd11];
	max.f32 	%f47, %f45, %f46;
	ld.global.f32 	%f48, [%rd11+4];
	max.f32 	%f49, %f47, %f48;
	ld.global.f32 	%f50, [%rd11+8];
	max.f32 	%f51, %f49, %f50;
	ld.global.f32 	%f52, [%rd11+12];
	max.f32 	%f53, %f51, %f52;
	ld.global.f32 	%f54, [%rd11+16];
	max.f32 	%f55, %f53, %f54;
	ld.global.f32 	%f56, [%rd11+20];
	max.f32 	%f57, %f55, %f56;
	ld.global.f32 	%f58, [%rd11+24];
	max.f32 	%f59, %f57, %f58;
	ld.global.f32 	%f60, [%rd11+28];
	max.f32 	%f308, %f59, %f60;
	add.s32 	%r92, %r92, 16;
	add.s32 	%r91, %r91, 16;
	setp.eq.s32 	%p4, %r92, 0;
	@%p4 bra 	$L__BB0_5;
	bra.uni 	$L__BB0_4;
$L__BB0_5:
	setp.eq.s32 	%p5, %r4, 0;
	@%p5 bra 	$L__BB0_14;
	and.b32  	%r8, %r38, 7;
	setp.lt.u32 	%p6, %r4, 8;
	@%p6 bra 	$L__BB0_8;
	add.s32 	%r44, %r86, %r3;
	mul.wide.s32 	%rd12, %r44, 4;
	add.s64 	%rd13, %rd1, %rd12;
	ld.global.f32 	%f62, [%rd13];
	max.f32 	%f63, %f308, %f62;
	ld.global.f32 	%f64, [%rd13+4];
	max.f32 	%f65, %f63, %f64;
	ld.global.f32 	%f66, [%rd13+8];
	max.f32 	%f67, %f65, %f66;
	ld.global.f32 	%f68, [%rd13+12];
	max.f32 	%f69, %f67, %f68;
	ld.global.f32 	%f70, [%rd13+16];
	max.f32 	%f71, %f69, %f70;
	ld.global.f32 	%f72, [%rd13+20];
	max.f32 	%f73, %f71, %f72;
	ld.global.f32 	%f74, [%rd13+24];
	max.f32 	%f75, %f73, %f74;
	ld.global.f32 	%f76, [%rd13+28];
	max.f32 	%f308, %f75, %f76;
	add.s32 	%r86, %r86, 8;
$L__BB0_8:
	setp.eq.s32 	%p7, %r8, 0;
	@%p7 bra 	$L__BB0_14;
	and.b32  	%r11, %r38, 3;
	setp.lt.u32 	%p8, %r8, 4;
	@%p8 bra 	$L__BB0_11;
	add.s32 	%r45, %r86, %r3;
	mul.wide.s32 	%rd14, %r45, 4;
	add.s64 	%rd15, %rd1, %rd14;
	ld.global.f32 	%f78, [%rd15];
	max.f32 	%f79, %f308, %f78;
	ld.global.f32 	%f80, [%rd15+4];
	max.f32 	%f81, %f79, %f80;
	ld.global.f32 	%f82, [%rd15+8];
	max.f32 	%f83, %f81, %f82;
	ld.global.f32 	%f84, [%rd15+12];
	max.f32 	%f308, %f83, %f84;
	add.s32 	%r86, %r86, 4;
$L__BB0_11:
	setp.eq.s32 	%p9, %r11, 0;
	@%p9 bra 	$L__BB0_14;
	add.s32 	%r90, %r86, %r3;
	neg.s32 	%r89, %r11;
$L__BB0_13:
	.pragma "nounroll";
	mul.wide.s32 	%rd16, %r90, 4;
	add.s64 	%rd17, %rd1, %rd16;
	ld.global.f32 	%f85, [%rd17];
	max.f32 	%f308, %f308, %f85;
	add.s32 	%r90, %r90, 1;
	add.s32 	%r89, %r89, 1;
	setp.ne.s32 	%p10, %r89, 0;
	@%p10 bra 	$L__BB0_13;
$L__BB0_14:
	setp.lt.s32 	%p11, %r38, 1;
	mov.f32 	%f317, 0f00000000;
	@%p11 bra 	$L__BB0_26;
	mul.lo.s32 	%r20, %r38, %r1;
	and.b32  	%r21, %r38, 7;
	setp.lt.u32 	%p12, %r38, 8;
	mov.f32 	%f317, 0f00000000;
	mov.b32 	%r95, 0;
	@%p12 bra 	$L__BB0_18;
	and.b32  	%r95, %r38, 2147483640;
	neg.s32 	%r94, %r95;
	add.s64 	%rd3, %rd1, 16;
	mov.f32 	%f317, 0f00000000;
	mov.u32 	%r93, %r20;
$L__BB0_17:
	.pragma "nounroll";
	mul.wide.s32 	%rd18, %r93, 4;
	add.s64 	%rd19, %rd3, %rd18;
	ld.global.f32 	%f90, [%rd19+-16];
	sub.f32 	%f91, %f90, %f308;
	fma.rn.f32 	%f92, %f91, 0f3BBB989D, 0f3F000000;
	cvt.sat.f32.f32 	%f93, %f92;
	mov.f32 	%f94, 0f4B400001;
	mov.f32 	%f95, 0f437C0000;
	fma.rm.f32 	%f96, %f93, %f95, %f94;
	add.f32 	%f97, %f96, 0fCB40007F;
	neg.f32 	%f98, %f97;
	fma.rn.f32 	%f99, %f91, 0f3FB8AA3B, %f98;
	fma.rn.f32 	%f100, %f91, 0f32A57060, %f99;
	mov.b32 	%r47, %f96;
	shl.b32 	%r48, %r47, 23;
	mov.b32 	%f101, %r48;
	ex2.approx.ftz.f32 	%f102, %f100;
	fma.rn.f32 	%f103, %f102, %f101, %f317;
	ld.global.f32 	%f104, [%rd19+-12];
	sub.f32 	%f105, %f104, %f308;
	fma.rn.f32 	%f106, %f105, 0f3BBB989D, 0f3F000000;
	cvt.sat.f32.f32 	%f107, %f106;
	fma.rm.f32 	%f108, %f107, %f95, %f94;
	add.f32 	%f109, %f108, 0fCB40007F;
	neg.f32 	%f110, %f109;
	fma.rn.f32 	%f111, %f105, 0f3FB8AA3B, %f110;
	fma.rn.f32 	%f112, %f105, 0f32A57060, %f111;
	mov.b32 	%r49, %f108;
	shl.b32 	%r50, %r49, 23;
	mov.b32 	%f113, %r50;
	ex2.approx.ftz.f32 	%f114, %f112;
	fma.rn.f32 	%f115, %f114, %f113, %f103;
	ld.global.f32 	%f116, [%rd19+-8];
	sub.f32 	%f117, %f116, %f308;
	fma.rn.f32 	%f118, %f117, 0f3BBB989D, 0f3F000000;
	cvt.sat.f32.f32 	%f119, %f118;
	fma.rm.f32 	%f120, %f119, %f95, %f94;
	add.f32 	%f121, %f120, 0fCB40007F;
	neg.f32 	%f122, %f121;
	fma.rn.f32 	%f123, %f117, 0f3FB8AA3B, %f122;
	fma.rn.f32 	%f124, %f117, 0f32A57060, %f123;
	mov.b32 	%r51, %f120;
	shl.b32 	%r52, %r51, 23;
	mov.b32 	%f125, %r52;
	ex2.approx.ftz.f32 	%f126, %f124;
	fma.rn.f32 	%f127, %f126, %f125, %f115;
	ld.global.f32 	%f128, [%rd19+-4];
	sub.f32 	%f129, %f128, %f308;
	fma.rn.f32 	%f130, %f129, 0f3BBB989D, 0f3F000000;
	cvt.sat.f32.f32 	%f131, %f130;
	fma.rm.f32 	%f132, %f131, %f95, %f94;
	add.f32 	%f133, %f132, 0fCB40007F;
	neg.f32 	%f134, %f133;
	fma.rn.f32 	%f135, %f129, 0f3FB8AA3B, %f134;
	fma.rn.f32 	%f136, %f129, 0f32A57060, %f135;
	mov.b32 	%r53, %f132;
	shl.b32 	%r54, %r53, 23;
	mov.b32 	%f137, %r54;
	ex2.approx.ftz.f32 	%f138, %f136;
	fma.rn.f32 	%f139, %f138, %f137, %f127;
	ld.global.f32 	%f140, [%rd19];
	sub.f32 	%f141, %f140, %f308;
	fma.rn.f32 	%f142, %f141, 0f3BBB989D, 0f3F000000;
	cvt.sat.f32.f32 	%f143, %f142;
	fma.rm.f32 	%f144, %f143, %f95, %f94;
	add.f32 	%f145, %f144, 0fCB40007F;
	neg.f32 	%f146, %f145;
	fma.rn.f32 	%f147, %f141, 0f3FB8AA3B, %f146;
	fma.rn.f32 	%f148, %f141, 0f32A57060, %f147;
	mov.b32 	%r55, %f144;
	shl.b32 	%r56, %r55, 23;
	mov.b32 	%f149, %r56;
	ex2.approx.ftz.f32 	%f150, %f148;
	fma.rn.f32 	%f151, %f150, %f149, %f139;
	ld.global.f32 	%f152, [%rd19+4];
	sub.f32 	%f153, %f152, %f308;
	fma.rn.f32 	%f154, %f153, 0f3BBB989D, 0f3F000000;
	cvt.sat.f32.f32 	%f155, %f154;
	fma.rm.f32 	%f156, %f155, %f95, %f94;
	add.f32 	%f157, %f156, 0fCB40007F;
	neg.f32 	%f158, %f157;
	fma.rn.f32 	%f159, %f153, 0f3FB8AA3B, %f158;
	fma.rn.f32 	%f160, %f153, 0f32A57060, %f159;
	mov.b32 	%r57, %f156;
	shl.b32 	%r58, %r57, 23;
	mov.b32 	%f161, %r58;
	ex2.approx.ftz.f32 	%f162, %f160;
	fma.rn.f32 	%f163, %f162, %f161, %f151;
	ld.global.f32 	%f164, [%rd19+8];
	sub.f32 	%f165, %f164, %f308;
	fma.rn.f32 	%f166, %f165, 0f3BBB989D, 0f3F000000;
	cvt.sat.f32.f32 	%f167, %f166;
	fma.rm.f32 	%f168, %f167, %f95, %f94;
	add.f32 	%f169, %f168, 0fCB40007F;
	neg.f32 	%f170, %f169;
	fma.rn.f32 	%f171, %f165, 0f3FB8AA3B, %f170;
	fma.rn.f32 	%f172, %f165, 0f32A57060, %f171;
	mov.b32 	%r59, %f168;
	shl.b32 	%r60, %r59, 23;
	mov.b32 	%f173, %r60;
	ex2.approx.ftz.f32 	%f174, %f172;
	fma.rn.f32 	%f175, %f174, %f173, %f163;
	ld.global.f32 	%f176, [%rd19+12];
	sub.f32 	%f177, %f176, %f308;
	fma.rn.f32 	%f178, %f177, 0f3BBB989D, 0f3F000000;
	cvt.sat.f32.f32 	%f179, %f178;
	fma.rm.f32 	%f180, %f179, %f95, %f94;
	add.f32 	%f181, %f180, 0fCB40007F;
	neg.f32 	%f182, %f181;
	fma.rn.f32 	%f183, %f177, 0f3FB8AA3B, %f182;
	fma.rn.f32 	%f184, %f177, 0f32A57060, %f183;
	mov.b32 	%r61, %f180;
	shl.b32 	%r62, %r61, 23;
	mov.b32 	%f185, %r62;
	ex2.approx.ftz.f32 	%f186, %f184;
	fma.rn.f32 	%f317, %f186, %f185, %f175;
	add.s32 	%r94, %r94, 8;
	add.s32 	%r93, %r93, 8;
	setp.ne.s32 	%p13, %r94, 0;
	@%p13 bra 	$L__BB0_17;
$L__BB0_18:
	setp.eq.s32 	%p14, %r21, 0;
	@%p14 bra 	$L__BB0_26;
	and.b32  	%r33, %r38, 3;
	setp.lt.u32 	%p15, %r21, 4;
	@%p15 bra 	$L__BB0_21;
	add.s32 	%r63, %r95, %r20;
	mul.wide.s32 	%rd20, %r63, 4;
	add.s64 	%rd21, %rd1, %rd20;
	ld.global.f32 	%f188, [%rd21];
	sub.f32 	%f189, %f188, %f308;
	fma.rn.f32 	%f190, %f189, 0f3BBB989D, 0f3F000000;
	cvt.sat.f32.f32 	%f191, %f190;
	mov.f32 	%f192, 0f4B400001;
	mov.f32 	%f193, 0f437C0000;
	fma.rm.f32 	%f194, %f191, %f193, %f192;
	add.f32 	%f195, %f194, 0fCB40007F;
	neg.f32 	%f196, %f195;
	fma.rn.f32 	%f197, %f189, 0f3FB8AA3B, %f196;
	fma.rn.f32 	%f198, %f189, 0f32A57060, %f197;
	mov.b32 	%r64, %f194;
	shl.b32 	%r65, %r64, 23;
	mov.b32 	%f199, %r65;
	ex2.approx.ftz.f32 	%f200, %f198;
	fma.rn.f32 	%f201, %f200, %f199, %f317;
	ld.global.f32 	%f202, [%rd21+4];
	sub.f32 	%f203, %f202, %f308;
	fma.rn.f32 	%f204, %f203, 0f3BBB989D, 0f3F000000;
	cvt.sat.f32.f32 	%f205, %f204;
	fma.rm.f32 	%f206, %f205, %f193, %f192;
	add.f32 	%f207, %f206, 0fCB40007F;
	neg.f32 	%f208, %f207;
	fma.rn.f32 	%f209, %f203, 0f3FB8AA3B, %f208;
	fma.rn.f32 	%f210, %f203, 0f32A57060, %f209;
	mov.b32 	%r66, %f206;
	shl.b32 	%r67, %r66, 23;
	mov.b32 	%f211, %r67;
	ex2.approx.ftz.f32 	%f212, %f210;
	fma.rn.f32 	%f213, %f212, %f211, %f201;
	ld.global.f32 	%f214, [%rd21+8];
	sub.f32 	%f215, %f214, %f308;
	fma.rn.f32 	%f216, %f215, 0f3BBB989D, 0f3F000000;
	cvt.sat.f32.f32 	%f217, %f216;
	fma.rm.f32 	%f218, %f217, %f193, %f192;
	add.f32 	%f219, %f218, 0fCB40007F;
	neg.f32 	%f220, %f219;
	fma.rn.f32 	%f221, %f215, 0f3FB8AA3B, %f220;
	fma.rn.f32 	%f222, %f215, 0f32A57060, %f221;
	mov.b32 	%r68, %f218;
	shl.b32 	%r69, %r68, 23;
	mov.b32 	%f223, %r69;
	ex2.approx.ftz.f32 	%f224, %f222;
	fma.rn.f32 	%f225, %f224, %f223, %f213;
	ld.global.f32 	%f226, [%rd21+12];
	sub.f32 	%f227, %f226, %f308;
	fma.rn.f32 	%f228, %f227, 0f3BBB989D, 0f3F000000;
	cvt.sat.f32.f32 	%f229, %f228;
	fma.rm.f32 	%f230, %f229, %f193, %f192;
	add.f32 	%f231, %f230, 0fCB40007F;
	neg.f32 	%f232, %f231;
	fma.rn.f32 	%f233, %f227, 0f3FB8AA3B, %f232;
	fma.rn.f32 	%f234, %f227, 0f32A57060, %f233;
	mov.b32 	%r70, %f230;
	shl.b32 	%r71, %r70, 23;
	mov.b32 	%f235, %r71;
	ex2.approx.ftz.f32 	%f236, %f234;
	fma.rn.f32 	%f317, %f236, %f235, %f225;
	add.s32 	%r95, %r95, 4;
$L__BB0_21:
	setp.eq.s32 	%p16, %r33, 0;
	@%p16 bra 	$L__BB0_26;
	setp.eq.s32 	%p17, %r33, 1;
	@%p17 bra 	$L__BB0_24;
	add.s32 	%r72, %r95, %r20;
	mul.wide.s32 	%rd22, %r72, 4;
	add.s64 	%rd23, %rd1, %rd22;
	ld.global.f32 	%f238, [%rd23];
	sub.f32 	%f239, %f238, %f308;
	fma.rn.f32 	%f240, %f239, 0f3BBB989D, 0f3F000000;
	cvt.sat.f32.f32 	%f241, %f240;
	mov.f32 	%f242, 0f4B400001;
	mov.f32 	%f243, 0f437C0000;
	fma.rm.f32 	%f244, %f241, %f243, %f242;
	add.f32 	%f245, %f244, 0fCB40007F;
	neg.f32 	%f246, %f245;
	fma.rn.f32 	%f247, %f239, 0f3FB8AA3B, %f246;
	fma.rn.f32 	%f248, %f239, 0f32A57060, %f247;
	mov.b32 	%r73, %f244;
	shl.b32 	%r74, %r73, 23;
	mov.b32 	%f249, %r74;
	ex2.approx.ftz.f32 	%f250, %f248;
	fma.rn.f32 	%f251, %f250, %f249, %f317;
	ld.global.f32 	%f252, [%rd23+4];
	sub.f32 	%f253, %f252, %f308;
	fma.rn.f32 	%f254, %f253, 0f3BBB989D, 0f3F000000;
	cvt.sat.f32.f32 	%f255, %f254;
	fma.rm.f32 	%f256, %f255, %f243, %f242;
	add.f32 	%f257, %f256, 0fCB40007F;
	neg.f32 	%f258, %f257;
	fma.rn.f32 	%f259, %f253, 0f3FB8AA3B, %f258;
	fma.rn.f32 	%f260, %f253, 0f32A57060, %f259;
	mov.b32 	%r75, %f256;
	shl.b32 	%r76, %r75, 23;
	mov.b32 	%f261, %r76;
	ex2.approx.ftz.f32 	%f262, %f260;
	fma.rn.f32 	%f317, %f262, %f261, %f251;
	add.s32 	%r95, %r95, 2;
$L__BB0_24:
	and.b32  	%r77, %r38, 1;
	setp.eq.b32 	%p18, %r77, 1;
	not.pred 	%p19, %p18;
	@%p19 bra 	$L__BB0_26;
	add.s32 	%r78, %r95, %r20;
	mul.wide.s32 	%rd24, %r78, 4;
	add.s64 	%rd25, %rd1, %rd24;
	ld.global.f32 	%f263, [%rd25];
	sub.f32 	%f264, %f263, %f308;
	fma.rn.f32 	%f265, %f264, 0f3BBB989D, 0f3F000000;
	cvt.sat.f32.f32 	%f266, %f265;
	mov.f32 	%f267, 0f4B400001;
	mov.f32 	%f268, 0f437C0000;
	fma.rm.f32 	%f269, %f266, %f268, %f267;
	add.f32 	%f270, %f269, 0fCB40007F;
	neg.f32 	%f271, %f270;
	fma.rn.f32 	%f272, %f264, 0f3FB8AA3B, %f271;
	fma.rn.f32 	%f273, %f264, 0f32A57060, %f272;
	mov.b32 	%r79, %f269;
	shl.b32 	%r80, %r79, 23;
	mov.b32 	%f274, %r80;
	ex2.approx.ftz.f32 	%f275, %f273;
	fma.rn.f32 	%f317, %f275, %f274, %f317;
$L__BB0_26:
	mad.lo.s32 	%r81, %r38, %r1, %r2;
	mul.wide.s32 	%rd26, %r81, 4;
	add.s64 	%rd27, %rd1, %rd26;
	ld.global.f32 	%f276, [%rd27];
	sub.f32 	%f277, %f276, %f308;
	setp.lt.f32 	%p20, %f317, 0f00800000;
	mul.f32 	%f278, %f317, 0f4B000000;
	selp.f32 	%f279, %f278, %f317, %p20;
	selp.f32 	%f280, 0fC1B80000, 0f00000000, %p20;
	mov.b32 	%r82, %f279;
	add.s32 	%r83, %r82, -1059760811;
	and.b32  	%r84, %r83, -8388608;
	sub.s32 	%r85, %r82, %r84;
	mov.b32 	%f281, %r85;
	cvt.rn.f32.s32 	%f282, %r84;
	fma.rn.f32 	%f283, %f282, 0f34000000, %f280;
	add.f32 	%f284, %f281, 0fBF800000;
	fma.rn.f32 	%f285, %f284, 0fBE055027, 0f3E1039F6;
	fma.rn.f32 	%f286, %f285, %f284, 0fBDF8CDCC;
	fma.rn.f32 	%f287, %f286, %f284, 0f3E0F2955;
	fma.rn.f32 	%f288, %f287, %f284, 0fBE2AD8B9;
	fma.rn.f32 	%f289, %f288, %f284, 0f3E4CED0B;
	fma.rn.f32 	%f290, %f289, %f284, 0fBE7FFF22;
	fma.rn.f32 	%f291, %f290, %f284, 0f3EAAAA78;
	fma.rn.f32 	%f292, %f291, %f284, 0fBF000000;
	mul.f32 	%f293, %f284, %f292;
	fma.rn.f32 	%f294, %f293, %f284, %f284;
	fma.rn.f32 	%f295, %f283, 0f3F317218, %f294;
	setp.gt.u32 	%p21, %r82, 2139095039;
	fma.rn.f32 	%f296, %f279, 0f7F800000, 0f7F800000;
	selp.f32 	%f297, %f296, %f295, %p21;
	setp.eq.f32 	%p22, %f279, 0f00000000;
	selp.f32 	%f298, 0fFF800000, %f297, %p22;
	sub.f32 	%f299, %f277, %f298;
	neg.f32 	%f300, %f299;
	cvta.to.global.u64 	%rd28, %rd5;
	add.s64 	%rd30, %rd28, %rd8;
	st.global.f32 	[%rd30], %f300;
$L__BB0_27:
	ret;

}
	// .globl	_Z25cross_entropy_grad_kernelPKfPKiPfii
.visible .entry _Z25cross_entropy_grad_kernelPKfPKiPfii(
	.param .u64 .ptr .align 1 _Z25cross_entropy_grad_kernelPKfPKiPfii_param_0,
	.param .u64 .ptr .align 1 _Z25cross_entropy_grad_kernelPKfPKiPfii_param_1,
	.param .u64 .ptr .align 1 _Z25cross_entropy_grad_kernelPKfPKiPfii_param_2,
	.param .u32 _Z25cross_entropy_grad_kernelPKfPKiPfii_param_3,
	.param .u32 _Z25cross_entropy_grad_kernelPKfPKiPfii_param_4
)
{
	.reg .pred 	%p<21>;
	.reg .b32 	%r<98>;
	.reg .b32 	%f<310>;
	.reg .b64 	%rd<30>;

	ld.param.u64 	%rd6, [_Z25cross_entropy_grad_kernelPKfPKiPfii_param_0];
	ld.param.u64 	%rd4, [_Z25cross_entropy_grad_kernelPKfPKiPfii_param_1];
	ld.param.u64 	%rd5, [_Z25cross_entropy_grad_kernelPKfPKiPfii_param_2];
	ld.param.u32 	%r40, [_Z25cross_entropy_grad_kernelPKfPKiPfii_param_3];
	ld.param.u32 	%r39, [_Z25cross_entropy_grad_kernelPKfPKiPfii_param_4];
	cvta.to.global.u64 	%rd1, %rd6;
	mov.u32 	%r41, %ctaid.x;
	mov.u32 	%r42, %ntid.x;
	mov.u32 	%r43, %tid.x;
	mad.lo.s32 	%r1, %r41, %r42, %r43;
	mul.lo.s32 	%r44, %r39, %r40;
	setp.ge.s32 	%p1, %r1, %r44;
	@%p1 bra 	$L__BB1_27;
	cvta.to.global.u64 	%rd7, %rd4;
	div.s32 	%r2, %r1, %r39;
	mul.wide.s32 	%rd8, %r2, 4;
	add.s64 	%rd9, %rd7, %rd8;
	ld.global.u32 	%r3, [%rd9];
	setp.lt.s32 	%p2, %r39, 1;
	mov.f32 	%f300, 0fFF800000;
	@%p2 bra 	$L__BB1_14;
	mul.lo.s32 	%r4, %r2, %r39;
	and.b32  	%r5, %r39, 15;
	setp.lt.u32 	%p3, %r39, 16;
	mov.f32 	%f300, 0fFF800000;
	mov.b32 	%r86, 0;
	@%p3 bra 	$L__BB1_5;
	and.b32  	%r86, %r39, 2147483632;
	neg.s32 	%r92, %r86;
	add.s64 	%rd2, %rd1, 32;
	mov.f32 	%f300, 0fFF800000;
	mov.u32 	%r91, %r4;
$L__BB1_4:
	.pragma "nounroll";
	mul.wide.s32 	%rd10, %r91, 4;
	add.s64 	%rd11, %rd2, %rd10;
	ld.global.f32 	%f30, [%rd11+-32];
	max.f32 	%f31, %f300, %f30;
	ld.global.f32 	%f32, [%rd11+-28];
	max.f32 	%f33, %f31, %f32;
	ld.global.f32 	%f34, [%rd11+-24];
	max.f32 	%f35, %f33, %f34;
	ld.global.f32 	%f36, [%rd11+-20];
	max.f32 	%f37, %f35, %f36;
	ld.global.f32 	%f38, [%rd11+-16];
	max.f32 	%f39, %f37, %f38;
	ld.global.f32 	%f40, [%rd11+-12];
	max.f32 	%f41, %f39, %f40;
	ld.global.f32 	%f42, [%rd11+-8];
	max.f32 	%f43, %f41, %f42;
	ld.global.f32 	%f44, [%rd11+-4];
	max.f32 	%f45, %f43, %f44;
	ld.global.f32 	%f46, [%rd11];
	max.f32 	%f47, %f45, %f46;
	ld.global.f32 	%f48, [%rd11+4];
	max.f32 	%f49, %f47, %f48;
	ld.global.f32 	%f50, [%rd11+8];
	max.f32 	%f51, %f49, %f50;
	ld.global.f32 	%f52, [%rd11+12];
	max.f32 	%f53, %f51, %f52;
	ld.global.f32 	%f54, [%rd11+16];
	max.f32 	%f55, %f53, %f54;
	ld.global.f32 	%f56, [%rd11+20];
	max.f32 	%f57, %f55, %f56;
	ld.global.f32 	%f58, [%rd11+24];
	max.f32 	%f59, %f57, %f58;
	ld.global.f32 	%f60, [%rd11+28];
	max.f32 	%f300, %f59, %f60;
	add.s32 	%r92, %r92, 16;
	add.s32 	%r91, %r91, 16;
	setp.eq.s32 	%p4, %r92, 0;
	@%p4 bra 	$L__BB1_5;
	bra.uni 	$L__BB1_4;
$L__BB1_5:
	setp.eq.s32 	%p5, %r5, 0;
	@%p5 bra 	$L__BB1_14;
	and.b32  	%r9, %r39, 7;
	setp.lt.u32 	%p6, %r5, 8;
	@%p6 bra 	$L__BB1_8;
	add.s32 	%r46, %r86, %r4;
	mul.wide.s32 	%rd12, %r46, 4;
	add.s64 	%rd13, %rd1, %rd12;
	ld.global.f32 	%f62, [%rd13];
	max.f32 	%f63, %f300, %f62;
	ld.global.f32 	%f64, [%rd13+4];
	max.f32 	%f65, %f63, %f64;
	ld.global.f32 	%f66, [%rd13+8];
	max.f32 	%f67, %f65, %f66;
	ld.global.f32 	%f68, [%rd13+12];
	max.f32 	%f69, %f67, %f68;
	ld.global.f32 	%f70, [%rd13+16];
	max.f32 	%f71, %f69, %f70;
	ld.global.f32 	%f72, [%rd13+20];
	max.f32 	%f73, %f71, %f72;
	ld.global.f32 	%f74, [%rd13+24];
	max.f32 	%f75, %f73, %f74;
	ld.global.f32 	%f76, [%rd13+28];
	max.f32 	%f300, %f75, %f76;
	add.s32 	%r86, %r86, 8;
$L__BB1_8:
	setp.eq.s32 	%p7, %r9, 0;
	@%p7 bra 	$L__BB1_14;
	and.b32  	%r12, %r39, 3;
	setp.lt.u32 	%p8, %r9, 4;
	@%p8 bra 	$L__BB1_11;
	add.s32 	%r47, %r86, %r4;
	mul.wide.s32 	%rd14, %r47, 4;
	add.s64 	%rd15, %rd1, %rd14;
	ld.global.f32 	%f78, [%rd15];
	max.f32 	%f79, %f300, %f78;
	ld.global.f32 	%f80, [%rd15+4];
	max.f32 	%f81, %f79, %f80;
	ld.global.f32 	%f82, [%rd15+8];
	max.f32 	%f83, %f81, %f82;
	ld.global.f32 	%f84, [%rd15+12];
	max.f32 	%f300, %f83, %f84;
	add.s32 	%r86, %r86, 4;
$L__BB1_11:
	setp.eq.s32 	%p9, %r12, 0;
	@%p9 bra 	$L__BB1_14;
	add.s32 	%r90, %r86, %r4;
	neg.s32 	%r89, %r12;
$L__BB1_13:
	.pragma "nounroll";
	mul.wide.s32 	%rd16, %r90, 4;
	add.s64 	%rd17, %rd1, %rd16;
	ld.global.f32 	%f85, [%rd17];
	max.f32 	%f300, %f300, %f85;
	add.s32 	%r90, %r90, 1;
	add.s32 	%r89, %r89, 1;
	setp.ne.s32 	%p10, %r89, 0;
	@%p10 bra 	$L__BB1_13;
$L__BB1_14:
	setp.lt.s32 	%p11, %r39, 1;
	mov.f32 	%f309, 0f00000000;
	@%p11 bra 	$L__BB1_26;
	mul.lo.s32 	%r21, %r2, %r39;
	and.b32  	%r22, %r39, 7;
	setp.lt.u32 	%p12, %r39, 8;
	mov.f32 	%f309, 0f00000000;
	mov.b32 	%r95, 0;
	@%p12 bra 	$L__BB1_18;
	and.b32  	%r95, %r39, 2147483640;
	neg.s32 	%r94, %r95;
	add.s64 	%rd3, %rd1, 16;
	mov.f32 	%f309, 0f00000000;
	mov.u32 	%r93, %r21;
$L__BB1_17:
	.pragma "nounroll";
	mul.wide.s32 	%rd18, %r93, 4;
	add.s64 	%rd19, %rd3, %rd18;
	ld.global.f32 	%f90, [%rd19+-16];
	sub.f32 	%f91, %f90, %f300;
	fma.rn.f32 	%f92, %f91, 0f3BBB989D, 0f3F000000;
	cvt.sat.f32.f32 	%f93, %f92;
	mov.f32 	%f94, 0f4B400001;
	mov.f32 	%f95, 0f437C0000;
	fma.rm.f32 	%f96, %f93, %f95, %f94;
	add.f32 	%f97, %f96, 0fCB40007F;
	neg.f32 	%f98, %f97;
	fma.rn.f32 	%f99, %f91, 0f3FB8AA3B, %f98;
	fma.rn.f32 	%f100, %f91, 0f32A57060, %f99;
	mov.b32 	%r49, %f96;
	shl.b32 	%r50, %r49, 23;
	mov.b32 	%f101, %r50;
	ex2.approx.ftz.f32 	%f102, %f100;
	fma.rn.f32 	%f103, %f102, %f101, %f309;
	ld.global.f32 	%f104, [%rd19+-12];
	sub.f32 	%f105, %f104, %f300;
	fma.rn.f32 	%f106, %f105, 0f3BBB989D, 0f3F000000;
	cvt.sat.f32.f32 	%f107, %f106;
	fma.rm.f32 	%f108, %f107, %f95, %f94;
	add.f32 	%f109, %f108, 0fCB40007F;
	neg.f32 	%f110, %f109;
	fma.rn.f32 	%f111, %f105, 0f3FB8AA3B, %f110;
	fma.rn.f32 	%f112, %f105, 0f32A57060, %f111;
	mov.b32 	%r51, %f108;
	shl.b32 	%r52, %r51, 23;
	mov.b32 	%f113, %r52;
	ex2.approx.ftz.f32 	%f114, %f112;
	fma.rn.f32 	%f115, %f114, %f113, %f103;
	ld.global.f32 	%f116, [%rd19+-8];
	sub.f32 	%f117, %f116, %f300;
	fma.rn.f32 	%f118, %f117, 0f3BBB989D, 0f3F000000;
	cvt.sat.f32.f32 	%f119, %f118;
	fma.rm.f32 	%f120, %f119, %f95, %f94;
	add.f32 	%f121, %f120, 0fCB40007F;
	neg.f32 	%f122, %f121;
	fma.rn.f32 	%f123, %f117, 0f3FB8AA3B, %f122;
	fma.rn.f32 	%f124, %f117, 0f32A57060, %f123;
	mov.b32 	%r53, %f120;
	shl.b32 	%r54, %r53, 23;
	mov.b32 	%f125, %r54;
	ex2.approx.ftz.f32 	%f126, %f124;
	fma.rn.f32 	%f127, %f126, %f125, %f115;
	ld.global.f32 	%f128, [%rd19+-4];
	sub.f32 	%f129, %f128, %f300;
	fma.rn.f32 	%f130, %f129, 0f3BBB989D, 0f3F000000;
	cvt.sat.f32.f32 	%f131, %f130;
	fma.rm.f32 	%f132, %f131, %f95, %f94;
	add.f32 	%f133, %f132, 0fCB40007F;
	neg.f32 	%f134, %f133;
	fma.rn.f32 	%f135, %f129, 0f3FB8AA3B, %f134;
	fma.rn.f32 	%f136, %f129, 0f32A57060, %f135;
	mov.b32 	%r55, %f132;
	shl.b32 	%r56, %r55, 23;
	mov.b32 	%f137, %r56;
	ex2.approx.ftz.f32 	%f138, %f136;
	fma.rn.f32 	%f139, %f138, %f137, %f127;
	ld.global.f32 	%f140, [%rd19];
	sub.f32 	%f141, %f140, %f300;
	fma.rn.f32 	%f142, %f141, 0f3BBB989D, 0f3F000000;
	cvt.sat.f32.f32 	%f143, %f142;
	fma.rm.f32 	%f144, %f143, %f95, %f94;
	add.f32 	%f145, %f144, 0fCB40007F;
	neg.f32 	%f146, %f145;
	fma.rn.f32 	%f147, %f141, 0f3FB8AA3B, %f146;
	fma.rn.f32 	%f148, %f141, 0f32A57060, %f147;
	mov.b32 	%r57, %f144;
	shl.b32 	%r58, %r57, 23;
	mov.b32 	%f149, %r58;
	ex2.approx.ftz.f32 	%f150, %f148;
	fma.rn.f32 	%f151, %f150, %f149, %f139;
	ld.global.f32 	%f152, [%rd19+4];
	sub.f32 	%f153, %f152, %f300;
	fma.rn.f32 	%f154, %f153, 0f3BBB989D, 0f3F000000;
	cvt.sat.f32.f32 	%f155, %f154;
	fma.rm.f32 	%f156, %f155, %f95, %f94;
	add.f32 	%f157, %f156, 0fCB40007F;
	neg.f32 	%f158, %f157;
	fma.rn.f32 	%f159, %f153, 0f3FB8AA3B, %f158;
	fma.rn.f32 	%f160, %f153, 0f32A57060, %f159;
	mov.b32 	%r59, %f156;
	shl.b32 	%r60, %r59, 23;
	mov.b32 	%f161, %r60;
	ex2.approx.ftz.f32 	%f162, %f160;
	fma.rn.f32 	%f163, %f162, %f161, %f151;
	ld.global.f32 	%f164, [%rd19+8];
	sub.f32 	%f165, %f164, %f300;
	fma.rn.f32 	%f166, %f165, 0f3BBB989D, 0f3F000000;
	cvt.sat.f32.f32 	%f167, %f166;
	fma.rm.f32 	%f168, %f167, %f95, %f94;
	add.f32 	%f169, %f168, 0fCB40007F;
	neg.f32 	%f170, %f169;
	fma.rn.f32 	%f171, %f165, 0f3FB8AA3B, %f170;
	fma.rn.f32 	%f172, %f165, 0f32A57060, %f171;
	mov.b32 	%r61, %f168;
	shl.b32 	%r62, %r61, 23;
	mov.b32 	%f173, %r62;
	ex2.approx.ftz.f32 	%f174, %f172;
	fma.rn.f32 	%f175, %f174, %f173, %f163;
	ld.global.f32 	%f176, [%rd19+12];
	sub.f32 	%f177, %f176, %f300;
	fma.rn.f32 	%f178, %f177, 0f3BBB989D, 0f3F000000;
	cvt.sat.f32.f32 	%f179, %f178;
	fma.rm.f32 	%f180, %f179, %f95, %f94;
	add.f32 	%f181, %f180, 0fCB40007F;
	neg.f32 	%f182, %f181;
	fma.rn.f32 	%f183, %f177, 0f3FB8AA3B, %f182;
	fma.rn.f32 	%f184, %f177, 0f32A57060, %f183;
	mov.b32 	%r63, %f180;
	shl.b32 	%r64, %r63, 23;
	mov.b32 	%f185, %r64;
	ex2.approx.ftz.f32 	%f186, %f184;
	fma.rn.f32 	%f309, %f186, %f185, %f175;
	add.s32 	%r94, %r94, 8;
	add.s32 	%r93, %r93, 8;
	setp.ne.s32 	%p13, %r94, 0;
	@%p13 bra 	$L__BB1_17;
$L__BB1_18:
	setp.eq.s32 	%p14, %r22, 0;
	@%p14 bra 	$L__BB1_26;
	and.b32  	%r34, %r39, 3;
	setp.lt.u32 	%p15, %r22, 4;
	@%p15 bra 	$L__BB1_21;
	add.s32 	%r65, %r95, %r21;
	mul.wide.s32 	%rd20, %r65, 4;
	add.s64 	%rd21, %rd1, %rd20;
	ld.global.f32 	%f188, [%rd21];
	sub.f32 	%f189, %f188, %f300;
	fma.rn.f32 	%f190, %f189, 0f3BBB989D, 0f3F000000;
	cvt.sat.f32.f32 	%f191, %f190;
	mov.f32 	%f192, 0f4B400001;
	mov.f32 	%f193, 0f437C0000;
	fma.rm.f32 	%f194, %f191, %f193, %f192;
	add.f32 	%f195, %f194, 0fCB40007F;
	neg.f32 	%f196, %f195;
	fma.rn.f32 	%f197, %f189, 0f3FB8AA3B, %f196;
	fma.rn.f32 	%f198, %f189, 0f32A57060, %f197;
	mov.b32 	%r66, %f194;
	shl.b32 	%r67, %r66, 23;
	mov.b32 	%f199, %r67;
	ex2.approx.ftz.f32 	%f200, %f198;
	fma.rn.f32 	%f201, %f200, %f199, %f309;
	ld.global.f32 	%f202, [%rd21+4];
	sub.f32 	%f203, %f202, %f300;
	fma.rn.f32 	%f204, %f203, 0f3BBB989D, 0f3F000000;
	cvt.sat.f32.f32 	%f205, %f204;
	fma.rm.f32 	%f206, %f205, %f193, %f192;
	add.f32 	%f207, %f206, 0fCB40007F;
	neg.f32 	%f208, %f207;
	fma.rn.f32 	%f209, %f203, 0f3FB8AA3B, %f208;
	fma.rn.f32 	%f210, %f203, 0f32A57060, %f209;
	mov.b32 	%r68, %f206;
	shl.b32 	%r69, %r68, 23;
	mov.b32 	%f211, %r69;
	ex2.approx.ftz.f32 	%f212, %f210;
	fma.rn.f32 	%f213, %f212, %f211, %f201;
	ld.global.f32 	%f214, [%rd21+8];
	sub.f32 	%f215, %f214, %f300;
	fma.rn.f32 	%f216, %f215, 0f3BBB989D, 0f3F000000;
	cvt.sat.f32.f32 	%f217, %f216;
	fma.rm.f32 	%f218, %f217, %f193, %f192;
	add.f32 	%f219, %f218, 0fCB40007F;
	neg.f32 	%f220, %f219;
	fma.rn.f32 	%f221, %f215, 0f3FB8AA3B, %f220;
	fma.rn.f32 	%f222, %f215, 0f32A57060, %f221;
	mov.b32 	%r70, %f218;
	shl.b32 	%r71, %r70, 23;
	mov.b32 	%f223, %r71;
	ex2.approx.ftz.f32 	%f224, %f222;
	fma.rn.f32 	%f225, %f224, %f223, %f213;
	ld.global.f32 	%f226, [%rd21+12];
	sub.f32 	%f227, %f226, %f300;
	fma.rn.f32 	%f228, %f227, 0f3BBB989D, 0f3F000000;
	cvt.sat.f32.f32 	%f229, %f228;
	fma.rm.f32 	%f230, %f229, %f193, %f192;
	add.f32 	%f231, %f230, 0fCB40007F;
	neg.f32 	%f232, %f231;
	fma.rn.f32 	%f233, %f227, 0f3FB8AA3B, %f232;
	fma.rn.f32 	%f234, %f227, 0f32A57060, %f233;
	mov.b32 	%r72, %f230;
	shl.b32 	%r73, %r72, 23;
	mov.b32 	%f235, %r73;
	ex2.approx.ftz.f32 	%f236, %f234;
	fma.rn.f32 	%f309, %f236, %f235, %f225;
	add.s32 	%r95, %r95, 4;
$L__BB1_21:
	setp.eq.s32 	%p16, %r34, 0;
	@%p16 bra 	$L__BB1_26;
	setp.eq.s32 	%p17, %r34, 1;
	@%p17 bra 	$L__BB1_24;
	add.s32 	%r74, %r95, %r21;
	mul.wide.s32 	%rd22, %r74, 4;
	add.s64 	%rd23, %rd1, %rd22;
	ld.global.f32 	%f238, [%rd23];
	sub.f32 	%f239, %f238, %f300;
	fma.rn.f32 	%f240, %f239, 0f3BBB989D, 0f3F000000;
	cvt.sat.f32.f32 	%f241, %f240;
	mov.f32 	%f242, 0f4B400001;
	mov.f32 	%f243, 0f437C0000;
	fma.rm.f32 	%f244, %f241, %f243, %f242;
	add.f32 	%f245, %f244, 0fCB40007F;
	neg.f32 	%f246, %f245;
	fma.rn.f32 	%f247, %f239, 0f3FB8AA3B, %f246;
	fma.rn.f32 	%f248, %f239, 0f32A57060, %f247;
	mov.b32 	%r75, %f244;
	shl.b32 	%r76, %r75, 23;
	mov.b32 	%f249, %r76;
	ex2.approx.ftz.f32 	%f250, %f248;
	fma.rn.f32 	%f251, %f250, %f249, %f309;
	ld.global.f32 	%f252, [%rd23+4];
	sub.f32 	%f253, %f252, %f300;
	fma.rn.f32 	%f254, %f253, 0f3BBB989D, 0f3F000000;
	cvt.sat.f32.f32 	%f255, %f254;
	fma.rm.f32 	%f256, %f255, %f243, %f242;
	add.f32 	%f257, %f256, 0fCB40007F;
	neg.f32 	%f258, %f257;
	fma.rn.f32 	%f259, %f253, 0f3FB8AA3B, %f258;
	fma.rn.f32 	%f260, %f253, 0f32A57060, %f259;
	mov.b32 	%r77, %f256;
	shl.b32 	%r78, %r77, 23;
	mov.b32 	%f261, %r78;
	ex2.approx.ftz.f32 	%f262, %f260;
	fma.rn.f32 	%f309, %f262, %f261, %f251;
	add.s32 	%r95, %r95, 2;
$L__BB1_24:
	and.b32  	%r79, %r39, 1;
	setp.eq.b32 	%p18, %r79, 1;
	not.pred 	%p19, %p18;
	@%p19 bra 	$L__BB1_26;
	add.s32 	%r80, %r95, %r21;
	mul.wide.s32 	%rd24, %r80, 4;
	add.s64 	%rd25, %rd1, %rd24;
	ld.global.f32 	%f263, [%rd25];
	sub.f32 	%f264, %f263, %f300;
	fma.rn.f32 	%f265, %f264, 0f3BBB989D, 0f3F000000;
	cvt.sat.f32.f32 	%f266, %f265;
	mov.f32 	%f267, 0f4B400001;
	mov.f32 	%f268, 0f437C0000;
	fma.rm.f32 	%f269, %f266, %f268, %f267;
	add.f32 	%f270, %f269, 0fCB40007F;
	neg.f32 	%f271, %f270;
	fma.rn.f32 	%f272, %f264, 0f3FB8AA3B, %f271;
	fma.rn.f32 	%f273, %f264, 0f32A57060, %f272;
	mov.b32 	%r81, %f269;
	shl.b32 	%r82, %r81, 23;
	mov.b32 	%f274, %r82;
	ex2.approx.ftz.f32 	%f275, %f273;
	fma.rn.f32 	%f309, %f275, %f274, %f309;
$L__BB1_26:
	mul.wide.s32 	%rd26, %r1, 4;
	add.s64 	%rd27, %rd1, %rd26;
	ld.global.f32 	%f276, [%rd27];
	sub.f32 	%f277, %f276, %f300;
	fma.rn.f32 	%f278, %f277, 0f3BBB989D, 0f3F000000;
	cvt.sat.f32.f32 	%f279, %f278;
	mov.f32 	%f280, 0f4B400001;
	mov.f32 	%f281, 0f437C0000;
	fma.rm.f32 	%f282, %f279, %f281, %f280;
	add.f32 	%f283, %f282, 0fCB40007F;
	neg.f32 	%f284, %f283;
	fma.rn.f32 	%f285, %f277, 0f3FB8AA3B, %f284;
	fma.rn.f32 	%f286, %f277, 0f32A57060, %f285;
	mov.b32 	%r83, %f282;
	shl.b32 	%r84, %r83, 23;
	mov.b32 	%f287, %r84;
	ex2.approx.ftz.f32 	%f288, %f286;
	mul.f32 	%f289, %f288, %f287;
	div.rn.f32 	%f290, %f289, %f309;
	rem.s32 	%r85, %r1, %r39;
	setp.eq.s32 	%p20, %r85, %r3;
	selp.f32 	%f291, 0f3F800000, 0f00000000, %p20;
	sub.f32 	%f292, %f290, %f291;
	cvta.to.global.u64 	%rd28, %rd5;
	add.s64 	%rd29, %rd28, %rd26;
	st.global.f32 	[%rd29], %f292;
$L__BB1_27:
	ret;

}
	// .globl	_Z12adamw_kernelPfPKfS_S_ifffffi
.visible .entry _Z12adamw_kernelPfPKfS_S_ifffffi(
	.param .u64 .ptr .align 1 _Z12adamw_kernelPfPKfS_S_ifffffi_param_0,
	.param .u64 .ptr .align 1 _Z12adamw_kernelPfPKfS_S_ifffffi_param_1,
	.param .u64 .ptr .align 1 _Z12adamw_kernelPfPKfS_S_ifffffi_param_2,
	.param .u64 .ptr .align 1 _Z12adamw_kernelPfPKfS_S_ifffffi_param_3,
	.param .u32 _Z12adamw_kernelPfPKfS_S_ifffffi_param_4,
	.param .f32 _Z12adamw_kernelPfPKfS_S_ifffffi_param_5,
	.param .f32 _Z12adamw_kernelPfPKfS_S_ifffffi_param_6,
	.param .f32 _Z12adamw_kernelPfPKfS_S_ifffffi_param_7,
	.param .f32 _Z12adamw_kernelPfPKfS_S_ifffffi_param_8,
	.param .f32 _Z12adamw_kernelPfPKfS_S_ifffffi_param_9,
	.param .u32 _Z12adamw_kernelPfPKfS_S_ifffffi_param_10
)
{
	.reg .pred 	%p<42>;
	.reg .b32 	%r<35>;
	.reg .b32 	%f<168>;
	.reg .b64 	%rd<15>;

	ld.param.u64 	%rd1, [_Z12adamw_kernelPfPKfS_S_ifffffi_param_0];
	ld.param.u64 	%rd2, [_Z12adamw_kernelPfPKfS_S_ifffffi_param_1];
	ld.param.u64 	%rd3, [_Z12adamw_kernelPfPKfS_S_ifffffi_param_2];
	ld.param.u64 	%rd4, [_Z12adamw_kernelPfPKfS_S_ifffffi_param_3];
	ld.param.u32 	%r3, [_Z12adamw_kernelPfPKfS_S_ifffffi_param_4];
	ld.param.f32 	%f20, [_Z12adamw_kernelPfPKfS_S_ifffffi_param_5];
	ld.param.f32 	%f21, [_Z12adamw_kernelPfPKfS_S_ifffffi_param_6];
	ld.param.f32 	%f22, [_Z12adamw_kernelPfPKfS_S_ifffffi_param_7];
	ld.param.f32 	%f23, [_Z12adamw_kernelPfPKfS_S_ifffffi_param_8];
	ld.param.f32 	%f24, [_Z12adamw_kernelPfPKfS_S_ifffffi_param_9];
	ld.param.u32 	%r2, [_Z12adamw_kernelPfPKfS_S_ifffffi_param_10];
	mov.u32 	%r4, %ctaid.x;
	mov.u32 	%r5, %ntid.x;
	mov.u32 	%r6, %tid.x;
	mad.lo.s32 	%r1, %r4, %r5, %r6;
	setp.ge.s32 	%p1, %r1, %r3;
	mov.f32 	%f166, 0f3F800000;
	@%p1 bra 	$L__BB2_18;
	cvta.to.global.u64 	%rd5, %rd2;
	cvta.to.global.u64 	%rd6, %rd3;
	cvta.to.global.u64 	%rd7, %rd4;
	mul.wide.s32 	%rd8, %r1, 4;
	add.s64 	%rd9, %rd5, %rd8;
	ld.global.f32 	%f26, [%rd9];
	add.s64 	%rd10, %rd6, %rd8;
	ld.global.f32 	%f27, [%rd10];
	mul.f32 	%f28, %f21, %f27;
	mov.f32 	%f25, 0f3F800000;
	sub.f32 	%f29, %f25, %f21;
	fma.rn.f32 	%f30, %f29, %f26, %f28;
	st.global.f32 	[%rd10], %f30;
	add.s64 	%rd11, %rd7, %rd8;
	ld.global.f32 	%f31, [%rd11];
	mul.f32 	%f32, %f22, %f31;
	sub.f32 	%f33, %f25, %f22;
	mul.f32 	%f34, %f33, %f26;
	fma.rn.f32 	%f1, %f26, %f34, %f32;
	st.global.f32 	[%rd11], %f1;
	ld.global.f32 	%f2, [%rd10];
	cvt.rn.f32.s32 	%f3, %r2;
	mul.f32 	%f35, %f3, 0f3F000000;
	cvt.rzi.f32.f32 	%f36, %f35;
	add.f32 	%f37, %f36, %f36;
	sub.f32 	%f38, %f3, %f37;
	abs.f32 	%f4, %f38;
	abs.f32 	%f5, %f21;
	setp.lt.f32 	%p2, %f5, 0f00800000;
	mul.f32 	%f39, %f5, 0f4B800000;
	selp.f32 	%f40, %f39, %f5, %p2;
	selp.f32 	%f41, 0fC1C00000, 0f00000000, %p2;
	mov.b32 	%r7, %f40;
	add.s32 	%r8, %r7, -1060439283;
	and.b32  	%r9, %r8, -8388608;
	sub.s32 	%r10, %r7, %r9;
	mov.b32 	%f42, %r10;
	cvt.rn.f32.s32 	%f43, %r9;
	fma.rn.f32 	%f44, %f43, 0f34000000, %f41;
	add.f32 	%f45, %f42, 0fBF800000;
	add.f32 	%f46, %f42, 0f3F800000;
	rcp.approx.ftz.f32 	%f47, %f46;
	add.f32 	%f48, %f45, %f45;
	mul.f32 	%f49, %f48, %f47;
	mul.f32 	%f50, %f49, %f49;
	sub.f32 	%f51, %f45, %f49;
	add.f32 	%f52, %f51, %f51;
	neg.f32 	%f53, %f49;
	fma.rn.f32 	%f54, %f53, %f45, %f52;
	mul.rn.f32 	%f55, %f47, %f54;
	fma.rn.f32 	%f56, %f50, 0f3A2C32E4, 0f3B52E7DB;
	fma.rn.f32 	%f57, %f56, %f50, 0f3C93BB73;
	fma.rn.f32 	%f58, %f57, %f50, 0f3DF6384F;
	mul.rn.f32 	%f59, %f58, %f50;
	fma.rn.f32 	%f60, %f49, 0f3FB8AA3B, %f44;
	sub.f32 	%f61, %f44, %f60;
	fma.rn.f32 	%f62, %f49, 0f3FB8AA3B, %f61;
	fma.rn.f32 	%f63, %f55, 0f3FB8AA3B, %f62;
	fma.rn.f32 	%f64, %f49, 0f32A55E34, %f63;
	mul.f32 	%f65, %f59, 0f40400000;
	fma.rn.f32 	%f66, %f65, %f55, %f64;
	fma.rn.f32 	%f67, %f59, %f49, %f66;
	add.rn.f32 	%f68, %f60, %f67;
	neg.f32 	%f69, %f60;
	add.rn.f32 	%f70, %f68, %f69;
	neg.f32 	%f71, %f70;
	add.rn.f32 	%f72, %f67, %f71;
	mul.rn.f32 	%f73, %f68, %f3;
	neg.f32 	%f74, %f73;
	fma.rn.f32 	%f75, %f68, %f3, %f74;
	fma.rn.f32 	%f76, %f72, %f3, %f75;
	cvt.rni.f32.f32 	%f77, %f73;
	sub.f32 	%f78, %f73, %f77;
	add.f32 	%f79, %f78, %f76;
	fma.rn.f32 	%f80, %f79, 0f391FCB8E, 0f3AAF85ED;
	fma.rn.f32 	%f81, %f80, %f79, 0f3C1D9856;
	fma.rn.f32 	%f82, %f81, %f79, 0f3D6357BB;
	fma.rn.f32 	%f83, %f82, %f79, 0f3E75FDEC;
	fma.rn.f32 	%f84, %f83, %f79, 0f3F317218;
	fma.rn.f32 	%f85, %f84, %f79, 0f3F800000;
	cvt.rzi.s32.f32 	%r11, %f77;
	setp.gt.f32 	%p3, %f77, 0f00000000;
	selp.b32 	%r12, 0, -2097152000, %p3;
	add.s32 	%r13, %r12, 2130706432;
	mov.b32 	%f86, %r13;
	mul.f32 	%f87, %f85, %f86;
	shl.b32 	%r14, %r11, 23;
	sub.s32 	%r15, %r14, %r12;
	mov.b32 	%f88, %r15;
	mul.f32 	%f89, %f87, %f88;
	abs.f32 	%f90, %f73;
	setp.gt.f32 	%p4, %f90, 0f43180000;
	setp.lt.f32 	%p5, %f73, 0f00000000;
	selp.f32 	%f91, 0f00000000, 0f7F800000, %p5;
	selp.f32 	%f6, %f91, %f89, %p4;
	setp.eq.f32 	%p6, %f21, 0f3F800000;
	setp.eq.s32 	%p7, %r2, 0;
	or.pred  	%p8, %p6, %p7;
	@%p8 bra 	$L__BB2_9;
	setp.num.f32 	%p9, %f5, %f5;
	abs.f32 	%f92, %f3;
	setp.num.f32 	%p10, %f92, %f92;
	and.pred  	%p11, %p9, %p10;
	@%p11 bra 	$L__BB2_4;
	add.rn.f32 	%f166, %f21, %f3;
	bra.uni 	$L__BB2_9;
$L__BB2_4:
	setp.neu.f32 	%p12, %f21, 0f00000000;
	setp.neu.f32 	%p13, %f5, 0f7F800000;
	and.pred  	%p14, %p12, %p13;
	@%p14 bra 	$L__BB2_6;
	setp.neu.f32 	%p20, %f4, 0f3F800000;
	add.f32 	%f95, %f21, %f21;
	mov.b32 	%r16, %f95;
	setp.lt.s32 	%p21, %r2, 0;
	xor.b32  	%r17, %r16, 2139095040;
	selp.b32 	%r18, %r17, %r16, %p21;
	and.b32  	%r19, %r18, 2147483647;
	selp.b32 	%r20, %r19, %r18, %p20;
	mov.b32 	%f166, %r20;
	bra.uni 	$L__BB2_9;
$L__BB2_6:
	setp.eq.f32 	%p15, %f21, 0fBF800000;
	setp.eq.f32 	%p16, %f92, 0f7F800000;
	and.pred  	%p17, %p15, %p16;
	@%p17 bra 	$L__BB2_9;
	setp.geu.f32 	%p18, %f21, 0f00000000;
	mov.f32 	%f166, %f6;
	@%p18 bra 	$L__BB2_9;
	setp.neu.f32 	%p19, %f4, 0f3F800000;
	neg.f32 	%f94, %f6;
	selp.f32 	%f166, %f6, %f94, %p19;
$L__BB2_9:
	setp.eq.s32 	%p22, %r2, 0;
	mov.f32 	%f167, 0f3F800000;
	sub.f32 	%f97, %f167, %f166;
	div.rn.f32 	%f12, %f2, %f97;
	abs.f32 	%f13, %f22;
	setp.lt.f32 	%p23, %f13, 0f00800000;
	mul.f32 	%f98, %f13, 0f4B800000;
	selp.f32 	%f99, %f98, %f13, %p23;
	selp.f32 	%f100, 0fC1C00000, 0f00000000, %p23;
	mov.b32 	%r21, %f99;
	add.s32 	%r22, %r21, -1060439283;
	and.b32  	%r23, %r22, -8388608;
	sub.s32 	%r24, %r21, %r23;
	mov.b32 	%f101, %r24;
	cvt.rn.f32.s32 	%f102, %r23;
	fma.rn.f32 	%f103, %f102, 0f34000000, %f100;
	add.f32 	%f104, %f101, 0fBF800000;
	add.f32 	%f105, %f101, 0f3F800000;
	rcp.approx.ftz.f32 	%f106, %f105;
	add.f32 	%f107, %f104, %f104;
	mul.f32 	%f108, %f107, %f106;
	mul.f32 	%f109, %f108, %f108;
	sub.f32 	%f110, %f104, %f108;
	add.f32 	%f111, %f110, %f110;
	neg.f32 	%f112, %f108;
	fma.rn.f32 	%f113, %f112, %f104, %f111;
	mul.rn.f32 	%f114, %f106, %f113;
	fma.rn.f32 	%f115, %f109, 0f3A2C32E4, 0f3B52E7DB;
	fma.rn.f32 	%f116, %f115, %f109, 0f3C93BB73;
	fma.rn.f32 	%f117, %f116, %f109, 0f3DF6384F;
	mul.rn.f32 	%f118, %f117, %f109;
	fma.rn.f32 	%f119, %f108, 0f3FB8AA3B, %f103;
	sub.f32 	%f120, %f103, %f119;
	fma.rn.f32 	%f121, %f108, 0f3FB8AA3B, %f120;
	fma.rn.f32 	%f122, %f114, 0f3FB8AA3B, %f121;
	fma.rn.f32 	%f123, %f108, 0f32A55E34, %f122;
	mul.f32 	%f124, %f118, 0f40400000;
	fma.rn.f32 	%f125, %f124, %f114, %f123;
	fma.rn.f32 	%f126, %f118, %f108, %f125;
	add.rn.f32 	%f127, %f119, %f126;
	neg.f32 	%f128, %f119;
	add.rn.f32 	%f129, %f127, %f128;
	neg.f32 	%f130, %f129;
	add.rn.f32 	%f131, %f126, %f130;
	mul.rn.f32 	%f132, %f127, %f3;
	neg.f32 	%f133, %f132;
	fma.rn.f32 	%f134, %f127, %f3, %f133;
	fma.rn.f32 	%f135, %f131, %f3, %f134;
	cvt.rni.f32.f32 	%f136, %f132;
	sub.f32 	%f137, %f132, %f136;
	add.f32 	%f138, %f137, %f135;
	fma.rn.f32 	%f139, %f138, 0f391FCB8E, 0f3AAF85ED;
	fma.rn.f32 	%f140, %f139, %f138, 0f3C1D9856;
	fma.rn.f32 	%f141, %f140, %f138, 0f3D6357BB;
	fma.rn.f32 	%f142, %f141, %f138, 0f3E75FDEC;
	fma.rn.f32 	%f143, %f142, %f138, 0f3F317218;
	fma.rn.f32 	%f144, %f143, %f138, 0f3F800000;
	cvt.rzi.s32.f32 	%r25, %f136;
	setp.gt.f32 	%p24, %f136, 0f00000000;
	selp.b32 	%r26, 0, -2097152000, %p24;
	add.s32 	%r27, %r26, 2130706432;
	mov.b32 	%f145, %r27;
	mul.f32 	%f146, %f144, %f145;
	shl.b32 	%r28, %r25, 23;
	sub.s32 	%r29, %r28, %r26;
	mov.b32 	%f147, %r29;
	mul.f32 	%f148, %f146, %f147;
	abs.f32 	%f149, %f132;
	setp.gt.f32 	%p25, %f149, 0f43180000;
	setp.lt.f32 	%p26, %f132, 0f00000000;
	selp.f32 	%f150, 0f00000000, 0f7F800000, %p26;
	selp.f32 	%f14, %f150, %f148, %p25;
	setp.eq.f32 	%p27, %f22, 0f3F800000;
	or.pred  	%p28, %p27, %p22;
	@%p28 bra 	$L__BB2_17;
	setp.num.f32 	%p29, %f13, %f13;
	abs.f32 	%f151, %f3;
	setp.num.f32 	%p30, %f151, %f151;
	and.pred  	%p31, %p29, %p30;
	@%p31 bra 	$L__BB2_12;
	add.rn.f32 	%f167, %f22, %f3;
	bra.uni 	$L__BB2_17;
$L__BB2_12:
	setp.neu.f32 	%p32, %f22, 0f00000000;
	setp.neu.f32 	%p33, %f13, 0f7F800000;
	and.pred  	%p34, %p32, %p33;
	@%p34 bra 	$L__BB2_14;
	setp.neu.f32 	%p40, %f4, 0f3F800000;
	add.f32 	%f154, %f22, %f22;
	mov.b32 	%r30, %f154;
	setp.lt.s32 	%p41, %r2, 0;
	xor.b32  	%r31, %r30, 2139095040;
	selp.b32 	%r32, %r31, %r30, %p41;
	and.b32  	%r33, %r32, 2147483647;
	selp.b32 	%r34, %r33, %r32, %p40;
	mov.b32 	%f167, %r34;
	bra.uni 	$L__BB2_17;
$L__BB2_14:
	setp.eq.f32 	%p35, %f22, 0fBF800000;
	setp.eq.f32 	%p36, %f151, 0f7F800000;
	and.pred  	%p37, %p35, %p36;
	@%p37 bra 	$L__BB2_17;
	setp.geu.f32 	%p38, %f22, 0f00000000;
	mov.f32 	%f167, %f14;
	@%p38 bra 	$L__BB2_17;
	setp.neu.f32 	%p39, %f4, 0f3F800000;
	neg.f32 	%f153, %f14;
	selp.f32 	%f167, %f14, %f153, %p39;
$L__BB2_17:
	mov.f32 	%f155, 0f3F800000;
	sub.f32 	%f156, %f155, %f167;
	div.rn.f32 	%f157, %f1, %f156;
	sqrt.rn.f32 	%f158, %f157;
	add.f32 	%f159, %f23, %f158;
	div.rn.f32 	%f160, %f12, %f159;
	cvta.to.global.u64 	%rd12, %rd1;
	add.s64 	%rd14, %rd12, %rd8;
	ld.global.f32 	%f161, [%rd14];
	fma.rn.f32 	%f162, %f24, %f161, %f160;
	mul.f32 	%f163, %f20, %f162;
	sub.f32 	%f164, %f161, %f163;
	st.global.f32 	[%rd14], %f164;
$L__BB2_18:
	ret;

}
	// .globl	_Z19sgd_momentum_kernelPfPKfS_ifff
.visible .entry _Z19sgd_momentum_kernelPfPKfS_ifff(
	.param .u64 .ptr .align 1 _Z19sgd_momentum_kernelPfPKfS_ifff_param_0,
	.param .u64 .ptr .align 1 _Z19sgd_momentum_kernelPfPKfS_ifff_param_1,
	.param .u64 .ptr .align 1 _Z19sgd_momentum_kernelPfPKfS_ifff_param_2,
	.param .u32 _Z19sgd_momentum_kernelPfPKfS_ifff_param_3,
	.param .f32 _Z19sgd_momentum_kernelPfPKfS_ifff_param_4,
	.param .f32 _Z19sgd_momentum_kernelPfPKfS_ifff_param_5,
	.param .f32 _Z19sgd_momentum_kernelPfPKfS_ifff_param_6
)
{
	.reg .pred 	%p<2>;
	.reg .b32 	%r<6>;
	.reg .b32 	%f<12>;
	.reg .b64 	%rd<11>;

	ld.param.u64 	%rd1, [_Z19sgd_momentum_kernelPfPKfS_ifff_param_0];
	ld.param.u64 	%rd2, [_Z19sgd_momentum_kernelPfPKfS_ifff_param_1];
	ld.param.u64 	%rd3, [_Z19sgd_momentum_kernelPfPKfS_ifff_param_2];
	ld.param.u32 	%r2, [_Z19sgd_momentum_kernelPfPKfS_ifff_param_3];
	ld.param.f32 	%f1, [_Z19sgd_momentum_kernelPfPKfS_ifff_param_4];
	ld.param.f32 	%f2, [_Z19sgd_momentum_kernelPfPKfS_ifff_param_5];
	ld.param.f32 	%f3, [_Z19sgd_momentum_kernelPfPKfS_ifff_param_6];
	mov.u32 	%r3, %ctaid.x;
	mov.u32 	%r4, %ntid.x;
	mov.u32 	%r5, %tid.x;
	mad.lo.s32 	%r1, %r3, %r4, %r5;
	setp.ge.s32 	%p1, %r1, %r2;
	@%p1 bra 	$L__BB3_2;
	cvta.to.global.u64 	%rd4, %rd2;
	cvta.to.global.u64 	%rd5, %rd1;
	cvta.to.global.u64 	%rd6, %rd3;
	mul.wide.s32 	%rd7, %r1, 4;
	add.s64 	%rd8, %rd4, %rd7;
	ld.global.f32 	%f4, [%rd8];
	add.s64 	%rd9, %rd5, %rd7;
	ld.global.f32 	%f5, [%rd9];
	fma.rn.f32 	%f6, %f3, %f5, %f4;
	add.s64 	%rd10, %rd6, %rd7;
	ld.global.f32 	%f7, [%rd10];
	fma.rn.f32 	%f8, %f2, %f7, %f6;
	st.global.f32 	[%rd10], %f8;
	mul.f32 	%f9, %f1, %f8;
	ld.global.f32 	%f10, [%rd9];
	sub.f32 	%f11, %f10, %f9;
	st.global.f32 	[%rd9], %f11;
$L__BB3_2:
	ret;

}
	// .globl	_Z16grad_clip_kernelPfifS_
.visible .entry _Z16grad_clip_kernelPfifS_(
	.param .u64 .ptr .align 1 _Z16grad_clip_kernelPfifS__param_0,
	.param .u32 _Z16grad_clip_kernelPfifS__param_1,
	.param .f32 _Z16grad_clip_kernelPfifS__param_2,
	.param .u64 .ptr .align 1 _Z16grad_clip_kernelPfifS__param_3
)
{
	.reg .pred 	%p<3>;
	.reg .b32 	%r<6>;
	.reg .b32 	%f<7>;
	.reg .b64 	%rd<7>;

	ld.param.u64 	%rd1, [_Z16grad_clip_kernelPfifS__param_0];
	ld.param.u32 	%r2, [_Z16grad_clip_kernelPfifS__param_1];
	ld.param.f32 	%f2, [_Z16grad_clip_kernelPfifS__param_2];
	ld.param.u64 	%rd2, [_Z16grad_clip_kernelPfifS__param_3];
	mov.u32 	%r3, %ctaid.x;
	mov.u32 	%r4, %ntid.x;
	mov.u32 	%r5, %tid.x;
	mad.lo.s32 	%r1, %r3, %r4, %r5;
	setp.ge.s32 	%p1, %r1, %r2;
	@%p1 bra 	$L__BB4_3;
	cvta.to.global.u64 	%rd3, %rd2;
	ld.global.f32 	%f3, [%rd3];
	add.f32 	%f4, %f3, 0f358637BD;
	div.rn.f32 	%f1, %f2, %f4;
	setp.geu.f32 	%p2, %f1, 0f3F800000;
	@%p2 bra 	$L__BB4_3;
	cvta.to.global.u64 	%rd4, %rd1;
	mul.wide.s32 	%rd5, %r1, 4;
	add.s64 	%rd6, %rd4, %rd5;
	ld.global.f32 	%f5, [%rd6];
	mul.f32 	%f6, %f1, %f5;
	st.global.f32 	[%rd6], %f6;
$L__BB4_3:
	ret;

}
	// .globl	_Z24compute_grad_norm_kernelPKfPfi
.visible .entry _Z24compute_grad_norm_kernelPKfPfi(
	.param .u64 .ptr .align 1 _Z24compute_grad_norm_kernelPKfPfi_param_0,
	.param .u64 .ptr .align 1 _Z24compute_grad_norm_kernelPKfPfi_param_1,
	.param .u32 _Z24compute_grad_norm_kernelPKfPfi_param_2
)
{
	.reg .pred 	%p<6>;
	.reg .b32 	%r<14>;
	.reg .b32 	%f<10>;
	.reg .b64 	%rd<9>;
	// demoted variable
	.shared .align 4 .b8 _ZZ24compute_grad_norm_kernelPKfPfiE6shared[1024];
	ld.param.u64 	%rd1, [_Z24compute_grad_norm_kernelPKfPfi_param_0];
	ld.param.u64 	%rd2, [_Z24compute_grad_norm_kernelPKfPfi_param_1];
	ld.param.u32 	%r8, [_Z24compute_grad_norm_kernelPKfPfi_param_2];
	mov.u32 	%r1, %tid.x;
	mov.u32 	%r2, %ctaid.x;
	mov.u32 	%r13, %ntid.x;
	mad.lo.s32 	%r4, %r2, %r13, %r1;
	setp.ge.s32 	%p1, %r4, %r8;
	mov.f32 	%f9, 0f00000000;
	@%p1 bra 	$L__BB5_2;
	cvta.to.global.u64 	%rd3, %rd1;
	mul.wide.s32 	%rd4, %r4, 4;
	add.s64 	%rd5, %rd3, %rd4;
	ld.global.f32 	%f4, [%rd5];
	mul.f32 	%f9, %f4, %f4;
$L__BB5_2:
	shl.b32 	%r9, %r1, 2;
	mov.u32 	%r10, _ZZ24compute_grad_norm_kernelPKfPfiE6shared;
	add.s32 	%r5, %r10, %r9;
	st.shared.f32 	[%r5], %f9;
	bar.sync 	0;
	setp.lt.u32 	%p2, %r13, 2;
	@%p2 bra 	$L__BB5_6;
$L__BB5_3:
	shr.u32 	%r7, %r13, 1;
	setp.ge.u32 	%p3, %r1, %r7;
	@%p3 bra 	$L__BB5_5;
	shl.b32 	%r11, %r7, 2;
	add.s32 	%r12, %r5, %r11;
	ld.shared.f32 	%f5, [%r12];
	ld.shared.f32 	%f6, [%r5];
	add.f32 	%f7, %f5, %f6;
	st.shared.f32 	[%r5], %f7;
$L__BB5_5:
	bar.sync 	0;
	setp.gt.u32 	%p4, %r13, 3;
	mov.u32 	%r13, %r7;
	@%p4 bra 	$L__BB5_3;
$L__BB5_6:
	setp.ne.s32 	%p5, %r1, 0;
	@%p5 bra 	$L__BB5_8;
	ld.shared.f32 	%f8, [_ZZ24compute_grad_norm_kernelPKfPfiE6shared];
	cvta.to.global.u64 	%rd6, %rd2;
	mul.wide.u32 	%rd7, %r2, 4;
	add.s64 	%rd8, %rd6, %rd7;
	st.global.f32 	[%rd8], %f8;
$L__BB5_8:
	ret;

}
	// .globl	_Z16embedding_kernelPKfPKiPfiii
.visible .entry _Z16embedding_kernelPKfPKiPfiii(
	.param .u64 .ptr .align 1 _Z16embedding_kernelPKfPKiPfiii_param_0,
	.param .u64 .ptr .align 1 _Z16embedding_kernelPKfPKiPfiii_param_1,
	.param .u64 .ptr .align 1 _Z16embedding_kernelPKfPKiPfiii_param_2,
	.param .u32 _Z16embedding_kernelPKfPKiPfiii_param_3,
	.param .u32 _Z16embedding_kernelPKfPKiPfiii_param_4,
	.param .u32 _Z16embedding_kernelPKfPKiPfiii_param_5
)
{
	.reg .pred 	%p<2>;
	.reg .b32 	%r<19>;
	.reg .b32 	%f<2>;
	.reg .b64 	%rd<13>;

	ld.param.u64 	%rd1, [_Z16embedding_kernelPKfPKiPfiii_param_0];
	ld.param.u64 	%rd2, [_Z16embedding_kernelPKfPKiPfiii_param_1];
	ld.param.u64 	%rd3, [_Z16embedding_kernelPKfPKiPfiii_param_2];
	ld.param.u32 	%r4, [_Z16embedding_kernelPKfPKiPfiii_param_3];
	ld.param.u32 	%r2, [_Z16embedding_kernelPKfPKiPfiii_param_4];
	ld.param.u32 	%r3, [_Z16embedding_kernelPKfPKiPfiii_param_5];
	mov.u32 	%r5, %ctaid.x;
	mov.u32 	%r6, %ntid.x;
	mov.u32 	%r7, %tid.x;
	mad.lo.s32 	%r1, %r5, %r6, %r7;
	mul.lo.s32 	%r8, %r2, %r4;
	mul.lo.s32 	%r9, %r8, %r3;
	setp.ge.s32 	%p1, %r1, %r9;
	@%p1 bra 	$L__BB6_2;
	cvta.to.global.u64 	%rd4, %rd2;
	cvta.to.global.u64 	%rd5, %rd1;
	cvta.to.global.u64 	%rd6, %rd3;
	mul.lo.s32 	%r10, %r3, %r2;
	div.s32 	%r11, %r1, %r10;
	div.s32 	%r12, %r1, %r3;
	rem.s32 	%r13, %r12, %r2;
	mul.lo.s32 	%r14, %r12, %r3;
	sub.s32 	%r15, %r1, %r14;
	mad.lo.s32 	%r16, %r11, %r2, %r13;
	mul.wide.s32 	%rd7, %r16, 4;
	add.s64 	%rd8, %rd4, %rd7;
	ld.global.u32 	%r17, [%rd8];
	mad.lo.s32 	%r18, %r17, %r3, %r15;
	mul.wide.s32 	%rd9, %r18, 4;
	add.s64 	%rd10, %rd5, %rd9;
	ld.global.f32 	%f1, [%rd10];
	mul.wide.s32 	%rd11, %r1, 4;
	add.s64 	%rd12, %rd6, %rd11;
	st.global.f32 	[%rd12], %f1;
$L__BB6_2:
	ret;

}
	// .globl	_Z21embedding_grad_kernelPfPKfPKiiii
.visible .entry _Z21embedding_grad_kernelPfPKfPKiiii(
	.param .u64 .ptr .align 1 _Z21embedding_grad_kernelPfPKfPKiiii_param_0,
	.param .u64 .ptr .align 1 _Z21embedding_grad_kernelPfPKfPKiiii_param_1,
	.param .u64 .ptr .align 1 _Z21embedding_grad_kernelPfPKfPKiiii_param_2,
	.param .u32 _Z21embedding_grad_kernelPfPKfPKiiii_param_3,
	.param .u32 _Z21embedding_grad_kernelPfPKfPKiiii_param_4,
	.param .u32 _Z21embedding_grad_kernelPfPKfPKiiii_param_5
)
{
	.reg .pred 	%p<2>;
	.reg .b32 	%r<19>;
	.reg .b32 	%f<3>;
	.reg .b64 	%rd<13>;

	ld.param.u64 	%rd1, [_Z21embedding_grad_kernelPfPKfPKiiii_param_0];
	ld.param.u64 	%rd2, [_Z21embedding_grad_kernelPfPKfPKiiii_param_1];
	ld.param.u64 	%rd3, [_Z21embedding_grad_kernelPfPKfPKiiii_param_2];
	ld.param.u32 	%r4, [_Z21embedding_grad_kernelPfPKfPKiiii_param_3];
	ld.param.u32 	%r2, [_Z21embedding_grad_kernelPfPKfPKiiii_param_4];
	ld.param.u32 	%r3, [_Z21embedding_grad_kernelPfPKfPKiiii_param_5];
	mov.u32 	%r5, %ctaid.x;
	mov.u32 	%r6, %ntid.x;
	mov.u32 	%r7, %tid.x;
	mad.lo.s32 	%r1, %r5, %r6, %r7;
	mul.lo.s32 	%r8, %r2, %r4;
	mul.lo.s32 	%r9, %r8, %r3;
	setp.ge.s32 	%p1, %r1, %r9;
	@%p1 bra 	$L__BB7_2;
	cvta.to.global.u64 	%rd4, %rd3;
	cvta.to.global.u64 	%rd5, %rd2;
	cvta.to.global.u64 	%rd6, %rd1;
	mul.lo.s32 	%r10, %r3, %r2;
	div.s32 	%r11, %r1, %r10;
	div.s32 	%r12, %r1, %r3;
	rem.s32 	%r13, %r12, %r2;
	mul.lo.s32 	%r14, %r12, %r3;
	sub.s32 	%r15, %r1, %r14;
	mad.lo.s32 	%r16, %r11, %r2, %r13;
	mul.wide.s32 	%rd7, %r16, 4;
	add.s64 	%rd8, %rd4, %rd7;
	ld.global.u32 	%r17, [%rd8];
	mad.lo.s32 	%r18, %r17, %r3, %r15;
	mul.wide.s32 	%rd9, %r18, 4;
	add.s64 	%rd10, %rd6, %rd9;
	mul.wide.s32 	%rd11, %r1, 4;
	add.s64 	%rd12, %rd5, %rd11;
	ld.global.f32 	%f1, [%rd12];
	atom.global.add.f32 	%f2, [%rd10], %f1;
$L__BB7_2:
	ret;

}
	// .globl	_Z11rope_kernelPfS_PKfS1_iiii
.visible .entry _Z11rope_kernelPfS_PKfS1_iiii(
	.param .u64 .ptr .align 1 _Z11rope_kernelPfS_PKfS1_iiii_param_0,
	.param .u64 .ptr .align 1 _Z11rope_kernelPfS_PKfS1_iiii_param_1,
	.param .u64 .ptr .align 1 _Z11rope_kernelPfS_PKfS1_iiii_param_2,
	.param .u64 .ptr .align 1 _Z11rope_kernelPfS_PKfS1_iiii_param_3,
	.param .u32 _Z11rope_kernelPfS_PKfS1_iiii_param_4,
	.param .u32 _Z11rope_kernelPfS_PKfS1_iiii_param_5,
	.param .u32 _Z11rope_kernelPfS_PKfS1_iiii_param_6,
	.param .u32 _Z11rope_kernelPfS_PKfS1_iiii_param_7
)
{
	.reg .pred 	%p<3>;
	.reg .b32 	%r<20>;
	.reg .b32 	%f<17>;
	.reg .b64 	%rd<18>;

	ld.param.u64 	%rd1, [_Z11rope_kernelPfS_PKfS1_iiii_param_0];
	ld.param.u64 	%rd2, [_Z11rope_kernelPfS_PKfS1_iiii_param_1];
	ld.param.u64 	%rd3, [_Z11rope_kernelPfS_PKfS1_iiii_param_2];
	ld.param.u64 	%rd4, [_Z11rope_kernelPfS_PKfS1_iiii_param_3];
	ld.param.u32 	%r8, [_Z11rope_kernelPfS_PKfS1_iiii_param_4];
	ld.param.u32 	%r5, [_Z11rope_kernelPfS_PKfS1_iiii_param_5];
	ld.param.u32 	%r6, [_Z11rope_kernelPfS_PKfS1_iiii_param_6];
	ld.param.u32 	%r7, [_Z11rope_kernelPfS_PKfS1_iiii_param_7];
	mov.u32 	%r9, %ctaid.x;
	mov.u32 	%r10, %ntid.x;
	mov.u32 	%r11, %tid.x;
	mad.lo.s32 	%r1, %r9, %r10, %r11;
	mul.lo.s32 	%r12, %r5, %r8;
	mul.lo.s32 	%r13, %r12, %r6;
	mul.lo.s32 	%r14, %r13, %r7;
	setp.ge.s32 	%p1, %r1, %r14;
	@%p1 bra 	$L__BB8_3;
	mul.lo.s32 	%r15, %r7, %r6;
	div.s32 	%r16, %r1, %r15;
	rem.s32 	%r2, %r16, %r5;
	rem.s32 	%r3, %r1, %r7;
	shr.u32 	%r17, %r7, 31;
	add.s32 	%r18, %r7, %r17;
	shr.s32 	%r4, %r18, 1;
	setp.ge.s32 	%p2, %r3, %r4;
	@%p2 bra 	$L__BB8_3;
	mad.lo.s32 	%r19, %r2, %r4, %r3;
	cvta.to.global.u64 	%rd5, %rd3;
	mul.wide.s32 	%rd6, %r19, 4;
	add.s64 	%rd7, %rd5, %rd6;
	ld.global.f32 	%f1, [%rd7];
	cvta.to.global.u64 	%rd8, %rd4;
	add.s64 	%rd9, %rd8, %rd6;
	ld.global.f32 	%f2, [%rd9];
	cvta.to.global.u64 	%rd10, %rd1;
	mul.wide.s32 	%rd11, %r1, 4;
	add.s64 	%rd12, %rd10, %rd11;
	ld.global.f32 	%f3, [%rd12];
	mul.wide.s32 	%rd13, %r4, 4;
	add.s64 	%rd14, %rd12, %rd13;
	ld.global.f32 	%f4, [%rd14];
	mul.f32 	%f5, %f1, %f3;
	mul.f32 	%f6, %f2, %f4;
	sub.f32 	%f7, %f5, %f6;
	st.global.f32 	[%rd12], %f7;
	mul.f32 	%f8, %f1, %f4;
	fma.rn.f32 	%f9, %f2, %f3, %f8;
	st.global.f32 	[%rd14], %f9;
	cvta.to.global.u64 	%rd15, %rd2;
	add.s64 	%rd16, %rd15, %rd11;
	ld.global.f32 	%f10, [%rd16];
	add.s64 	%rd17, %rd16, %rd13;
	ld.global.f32 	%f11, [%rd17];
	mul.f32 	%f12, %f1, %f10;
	mul.f32 	%f13, %f2, %f11;
	sub.f32 	%f14, %f12, %f13;
	st.global.f32 	[%rd16], %f14;
	mul.f32 	%f15, %f1, %f11;
	fma.rn.f32 	%f16, %f2, %f10, %f15;
	st.global.f32 	[%rd17], %f16;
$L__BB8_3:
	ret;

}


// ===== COMPILED SASS (sm_100) =====

	.target	sm_100

	.elftype	@"ET_EXEC"


//--------------------- .note.nv.tkinfo           --------------------------
	.section	.note.nv.tkinfo,"",@"SHT_NOTE"
	.sectionflags	@"SHF_NOTE_NV_TKINFO"
	.tkinfo
        /*0018*/ 	.word	0x00000002
        /*0030*/ 	.string	""
        /*0030*/ 	.string	"ptxas"
        /*0030*/ 	.string	"Cuda compilation tools, release 13.0, V13.0.88"
        /*0030*/ 	.string	"Build cuda_13.0.r13.0/compiler.36424714_0"
        /*0030*/ 	.string	"-arch sm_100 -m 64 "



//--------------------- .note.nv.cuinfo           --------------------------
	.section	.note.nv.cuinfo,"",@"SHT_NOTE"
	.sectionflags	@"SHF_NOTE_NV_CUINFO"
        /*0018*/ 	.short	0x0002
        /*001a*/ 	.short	0x0064
        /*001c*/ 	.short	0x0082
	.zero		2


//--------------------- .nv.info                  --------------------------
	.section	.nv.info,"",@"SHT_CUDA_INFO"
	.align	4


	//----- nvinfo : EIATTR_REGCOUNT
	.align		4
        /*0000*/ 	.byte	0x04, 0x2f
        /*0002*/ 	.short	(.L_1 - .L_0)
	.align		4
.L_0:
        /*0004*/ 	.word	index@(_Z25cross_entropy_loss_kernelPKfPKiPfii)
        /*0008*/ 	.word	0x00000020


	//----- nvinfo : EIATTR_FRAME_SIZE
	.align		4
.L_1:
        /*000c*/ 	.byte	0x04, 0x11
        /*000e*/ 	.short	(.L_3 - .L_2)
	.align		4
.L_2:
        /*0010*/ 	.word	index@(_Z25cross_entropy_loss_kernelPKfPKiPfii)
        /*0014*/ 	.word	0x00000000


	//----- nvinfo : EIATTR_REGCOUNT
	.align		4
.L_3:
        /*0018*/ 	.byte	0x04, 0x2f
        /*001a*/ 	.short	(.L_5 - .L_4)
	.align		4
.L_4:
        /*001c*/ 	.word	index@(_Z25cross_entropy_grad_kernelPKfPKiPfii)
        /*0020*/ 	.word	0x0000001e


	//----- nvinfo : EIATTR_FRAME_SIZE
	.align		4
.L_5:
        /*0024*/ 	.byte	0x04, 0x11
        /*0026*/ 	.short	(.L_7 - .L_6)
	.align		4
.L_6:
        /*0028*/ 	.word	index@($__internal_3_$__cuda_sm3x_div_rn_noftz_f32_slowpath)
        /*002c*/ 	.word	0x00000000


	//----- nvinfo : EIATTR_FRAME_SIZE
	.align		4
.L_7:
        /*0030*/ 	.byte	0x04, 0x11
        /*0032*/ 	.short	(.L_9 - .L_8)
	.align		4
.L_8:
        /*0034*/ 	.word	index@(_Z25cross_entropy_grad_kernelPKfPKiPfii)
        /*0038*/ 	.word	0x00000000


	//----- nvinfo : EIATTR_REGCOUNT
	.align		4
.L_9:
        /*003c*/ 	.byte	0x04, 0x2f
        /*003e*/ 	.short	(.L_11 - .L_10)
	.align		4
.L_10:
        /*0040*/ 	.word	index@(_Z12adamw_kernelPfPKfS_S_ifffffi)
        /*0044*/ 	.word	0x00000013


	//----- nvinfo : EIATTR_FRAME_SIZE
	.align		4
.L_11:
        /*0048*/ 	.byte	0x04, 0x11
        /*004a*/ 	.short	(.L_13 - .L_12)
	.align		4
.L_12:
        /*004c*/ 	.word	index@($__internal_2_$__cuda_sm3x_div_rn_noftz_f32_slowpath)
        /*0050*/ 	.word	0x00000000


	//----- nvinfo : EIATTR_FRAME_SIZE
	.align		4
.L_13:
        /*0054*/ 	.byte	0x04, 0x11
        /*0056*/ 	.short	(.L_15 - .L_14)
	.align		4
.L_14:
        /*0058*/ 	.word	index@($__internal_1_$__cuda_sm20_sqrt_rn_f32_slowpath)
        /*005c*/ 	.word	0x00000000


	//----- nvinfo : EIATTR_FRAME_SIZE
	.align		4
.L_15:
        /*0060*/ 	.byte	0x04, 0x11
        /*0062*/ 	.short	(.L_17 - .L_16)
	.align		4
.L_16:
        /*0064*/ 	.word	index@(_Z12adamw_kernelPfPKfS_S_ifffffi)
        /*0068*/ 	.word	0x00000000


	//----- nvinfo : EIATTR_REGCOUNT
	.align		4
.L_17:
        /*006c*/ 	.byte	0x04, 0x2f
        /*006e*/ 	.short	(.L_19 - .L_18)
	.align		4
.L_18:
        /*0070*/ 	.word	index@(_Z19sgd_momentum_kernelPfPKfS_ifff)
        /*0074*/ 	.word	0x0000000e


	//----- nvinfo : EIATTR_FRAME_SIZE
	.align		4
.L_19:
        /*0078*/ 	.byte	0x04, 0x11
        /*007a*/ 	.short	(.L_21 - .L_20)
	.align		4
.L_20:
        /*007c*/ 	.word	index@(_Z19sgd_momentum_kernelPfPKfS_ifff)
        /*0080*/ 	.word	0x00000000


	//----- nvinfo : EIATTR_REGCOUNT
	.align		4
.L_21:
        /*0084*/ 	.byte	0x04, 0x2f
        /*0086*/ 	.short	(.L_23 - .L_22)
	.align		4
.L_22:
        /*0088*/ 	.word	index@(_Z16grad_clip_kernelPfifS_)
        /*008c*/ 	.word	0x00000012


	//----- nvinfo : EIATTR_FRAME_SIZE
	.align		4
.L_23:
        /*0090*/ 	.byte	0x04, 0x11
        /*0092*/ 	.short	(.L_25 - .L_24)
	.align		4
.L_24:
        /*0094*/ 	.word	index@($__internal_0_$__cuda_sm3x_div_rn_noftz_f32_slowpath)
        /*0098*/ 	.word	0x00000000


	//----- nvinfo : EIATTR_FRAME_SIZE
	.align		4
.L_25:
        /*009c*/ 	.byte	0x04, 0x11
        /*009e*/ 	.short	(.L_27 - .L_26)
	.align		4
.L_26:
        /*00a0*/ 	.word	index@(_Z16grad_clip_kernelPfifS_)
        /*00a4*/ 	.word	0x00000000


	//----- nvinfo : EIATTR_REGCOUNT
	.align		4
.L_27:
        /*00a8*/ 	.byte	0x04, 0x2f
        /*00aa*/ 	.short	(.L_29 - .L_28)
	.align		4
.L_28:
        /*00ac*/ 	.word	index@(_Z24compute_grad_norm_kernelPKfPfi)
        /*00b0*/ 	.word	0x0000000b


	//----- nvinfo : EIATTR_FRAME_SIZE
	.align		4
.L_29:
        /*00b4*/ 	.byte	0x04, 0x11
        /*00b6*/ 	.short	(.L_31 - .L_30)
	.align		4
.L_30:
        /*00b8*/ 	.word	index@(_Z24compute_grad_norm_kernelPKfPfi)
        /*00bc*/ 	.word	0x00000000


	//----- nvinfo : EIATTR_REGCOUNT
	.align		4
.L_31:
        /*00c0*/ 	.byte	0x04, 0x2f
        /*00c2*/ 	.short	(.L_33 - .L_32)
	.align		4
.L_32:
        /*00c4*/ 	.word	index@(_Z16embedding_kernelPKfPKiPfiii)
        /*00c8*/ 	.word	0x00000012


	//----- nvinfo : EIATTR_FRAME_SIZE
	.align		4
.L_33:
        /*00cc*/ 	.byte	0x04, 0x11
        /*00ce*/ 	.short	(.L_35 - .L_34)
	.align		4
.L_34:
        /*00d0*/ 	.word	index@(_Z16embedding_kernelPKfPKiPfiii)
        /*00d4*/ 	.word	0x00000000


	//----- nvinfo : EIATTR_REGCOUNT
	.align		4
.L_35:
        /*00d8*/ 	.byte	0x04, 0x2f
        /*00da*/ 	.short	(.L_37 - .L_36)
	.align		4
.L_36:
        /*00dc*/ 	.word	index@(_Z21embedding_grad_kernelPfPKfPKiiii)
        /*00e0*/ 	.word	0x00000012


	//----- nvinfo : EIATTR_FRAME_SIZE
	.align		4
.L_37:
        /*00e4*/ 	.byte	0x04, 0x11
        /*00e6*/ 	.short	(.L_39 - .L_38)
	.align		4
.L_38:
        /*00e8*/ 	.word	index@(_Z21embedding_grad_kernelPfPKfPKiiii)
        /*00ec*/ 	.word	0x00000000


	//----- nvinfo : EIATTR_REGCOUNT
	.align		4
.L_39:
        /*00f0*/ 	.byte	0x04, 0x2f
        /*00f2*/ 	.short	(.L_41 - .L_40)
	.align		4
.L_40:
        /*00f4*/ 	.word	index@(_Z11rope_kernelPfS_PKfS1_iiii)
        /*00f8*/ 	.word	0x00000016


	//----- nvinfo : EIATTR_FRAME_SIZE
	.align		4
.L_41:
        /*00fc*/ 	.byte	0x04, 0x11
        /*00fe*/ 	.short	(.L_43 - .L_42)
	.align		4
.L_42:
        /*0100*/ 	.word	index@(_Z11rope_kernelPfS_PKfS1_iiii)
        /*0104*/ 	.word	0x00000000


	//----- nvinfo : EIATTR_MIN_STACK_SIZE
	.align		4
.L_43:
        /*0108*/ 	.byte	0x04, 0x12
        /*010a*/ 	.short	(.L_45 - .L_44)
	.align		4
.L_44:
        /*010c*/ 	.word	index@(_Z11rope_kernelPfS_PKfS1_iiii)
        /*0110*/ 	.word	0x00000000


	//----- nvinfo : EIATTR_MIN_STACK_SIZE
	.align		4
.L_45:
        /*0114*/ 	.byte	0x04, 0x12
        /*0116*/ 	.short	(.L_47 - .L_46)
	.align		4
.L_46:
        /*0118*/ 	.word	index@(_Z21embedding_grad_kernelPfPKfPKiiii)
        /*011c*/ 	.word	0x00000000


	//----- nvinfo : EIATTR_MIN_STACK_SIZE
	.align		4
.L_47:
        /*0120*/ 	.byte	0x04, 0x12
        /*0122*/ 	.short	(.L_49 - .L_48)
	.align		4
.L_48:
        /*0124*/ 	.word	index@(_Z16embedding_kernelPKfPKiPfiii)
        /*0128*/ 	.word	0x00000000


	//----- nvinfo : EIATTR_MIN_STACK_SIZE
	.align		4
.L_49:
        /*012c*/ 	.byte	0x04, 0x12
        /*012e*/ 	.short	(.L_51 - .L_50)
	.align		4
.L_50:
        /*0130*/ 	.word	index@(_Z24compute_grad_norm_kernelPKfPfi)
        /*0134*/ 	.word	0x00000000


	//----- nvinfo : EIATTR_MIN_STACK_SIZE
	.align		4
.L_51:
        /*0138*/ 	.byte	0x04, 0x12
        /*013a*/ 	.short	(.L_53 - .L_52)
	.align		4
.L_52:
        /*013c*/ 	.word	index@(_Z16grad_clip_kernelPfifS_)
        /*0140*/ 	.word	0x00000000


	//----- nvinfo : EIATTR_MIN_STACK_SIZE
	.align		4
.L_53:
        /*0144*/ 	.byte	0x04, 0x12
        /*0146*/ 	.short	(.L_55 - .L_54)
	.align		4
.L_54:
        /*0148*/ 	.word	index@(_Z19sgd_momentum_kernelPfPKfS_ifff)
        /*014c*/ 	.word	0x00000000


	//----- nvinfo : EIATTR_MIN_STACK_SIZE
	.align		4
.L_55:
        /*0150*/ 	.byte	0x04, 0x12
        /*0152*/ 	.short	(.L_57 - .L_56)
	.align		4
.L_56:
        /*0154*/ 	.word	index@(_Z12adamw_kernelPfPKfS_S_ifffffi)
        /*0158*/ 	.word	0x00000000


	//----- nvinfo : EIATTR_MIN_STACK_SIZE
	.align		4
.L_57:
        /*015c*/ 	.byte	0x04, 0x12
        /*015e*/ 	.short	(.L_59 - .L_58)
	.align		4
.L_58:
        /*0160*/ 	.word	index@(_Z25cross_entropy_grad_kernelPKfPKiPfii)
        /*0164*/ 	.word	0x00000000


	//----- nvinfo : EIATTR_MIN_STACK_SIZE
	.align		4
.L_59:
        /*0168*/ 	.byte	0x04, 0x12
        /*016a*/ 	.short	(.L_61 - .L_60)
	.align		4
.L_60:
        /*016c*/ 	.word	index@(_Z25cross_entropy_loss_kernelPKfPKiPfii)
        /*0170*/ 	.word	0x00000000
.L_61:


//--------------------- .nv.compat                --------------------------
	.section	.nv.compat,"",@"SHT_CUDA_COMPAT_INFO"
	.align	4
        /*0000*/ 	.byte	0x02, 0x09, 0x00, 0x00, 0x02, 0x02, 0x01, 0x00, 0x02, 0x05, 0x05, 0x00, 0x03, 0x07, 0x01, 0x01
        /*0010*/ 	.byte	0x02, 0x03, 0x00, 0x00, 0x02, 0x06, 0x01, 0x00, 0x04, 0x0b, 0x08, 0x00, 0x01, 0x00, 0x00, 0x00
        /*0020*/ 	.byte	0x00, 0x00, 0x00, 0x00


//--------------------- .nv.info._Z11rope_kernelPfS_PKfS1_iiii --------------------------
	.section	.nv.info._Z11rope_kernelPfS_PKfS1_iiii,"",@"SHT_CUDA_INFO"
	.sectionflags	@""
	.align	4


	//----- nvinfo : EIATTR_CUDA_API_VERSION
	.align		4
        /*0000*/ 	.byte	0x04, 0x37
        /*0002*/ 	.short	(.L_63 - .L_62)
.L_62:
        /*0004*/ 	.word	0x00000082


	//----- nvinfo : EIATTR_KPARAM_INFO
	.align		4
.L_63:
        /*0008*/ 	.byte	0x04, 0x17
        /*000a*/ 	.short	(.L_65 - .L_64)
.L_64:
        /*000c*/ 	.word	0x00000000
        /*0010*/ 	.short	0x0007
        /*0012*/ 	.short	0x002c
        /*0014*/ 	.byte	0x00, 0xf0, 0x11, 0x00


	//----- nvinfo : EIATTR_KPARAM_INFO
	.align		4
.L_65:
        /*0018*/ 	.byte	0x04, 0x17
        /*001a*/ 	.short	(.L_67 - .L_66)
.L_66:
        /*001c*/ 	.word	0x00000000
        /*0020*/ 	.short	0x0006
        /*0022*/ 	.short	0x0028
        /*0024*/ 	.byte	0x00, 0xf0, 0x11, 0x00


	//----- nvinfo : EIATTR_KPARAM_INFO
	.align		4
.L_67:
        /*0028*/ 	.byte	0x04, 0x17
        /*002a*/ 	.short	(.L_69 - .L_68)
.L_68:
        /*002c*/ 	.word	0x00000000
        /*0030*/ 	.short	0x0005
        /*0032*/ 	.short	0x0024
        /*0034*/ 	.byte	0x00, 0xf0, 0x11, 0x00


	//----- nvinfo : EIATTR_KPARAM_INFO
	.align		4
.L_69:
        /*0038*/ 	.byte	0x04, 0x17
        /*003a*/ 	.short	(.L_71 - .L_70)
.L_70:
        /*003c*/ 	.word	0x00000000
        /*0040*/ 	.short	0x0004
        /*0042*/ 	.short	0x0020
        /*0044*/ 	.byte	0x00, 0xf0, 0x11, 0x00


	//----- nvinfo : EIATTR_KPARAM_INFO
	.align		4
.L_71:
        /*0048*/ 	.byte	0x04, 0x17
        /*004a*/ 	.short	(.L_73 - .L_72)
.L_72:
        /*004c*/ 	.word	0x00000000
        /*0050*/ 	.short	0x0003
        /*0052*/ 	.short	0x0018
        /*0054*/ 	.byte	0x00, 0xf5, 0x21, 0x00


	//----- nvinfo : EIATTR_KPARAM_INFO
	.align		4
.L_73:
        /*0058*/ 	.byte	0x04, 0x17
        /*005a*/ 	.short	(.L_75 - .L_74)
.L_74:
        /*005c*/ 	.word	0x00000000
        /*0060*/ 	.short	0x0002
        /*0062*/ 	.short	0x0010
        /*0064*/ 	.byte	0x00, 0xf5, 0x21, 0x00


	//----- nvinfo : EIATTR_KPARAM_INFO
	.align		4
.L_75:
        /*0068*/ 	.byte	0x04, 0x17
        /*006a*/ 	.short	(.L_77 - .L_76)
.L_76:
        /*006c*/ 	.word	0x00000000
        /*0070*/ 	.short	0x0001
        /*0072*/ 	.short	0x0008
        /*0074*/ 	.byte	0x00, 0xf5, 0x21, 0x00


	//----- nvinfo : EIATTR_KPARAM_INFO
	.align		4
.L_77:
        /*0078*/ 	.byte	0x04, 0x17
        /*007a*/ 	.short	(.L_79 - .L_78)
.L_78:
        /*007c*/ 	.word	0x00000000
        /*0080*/ 	.short	0x0000
        /*0082*/ 	.short	0x0000
        /*0084*/ 	.byte	0x00, 0xf5, 0x21, 0x00


	//----- nvinfo : EIATTR_SPARSE_MMA_MASK
	.align		4
.L_79:
        /*0088*/ 	.byte	0x03, 0x50
        /*008a*/ 	.short	0x0000


	//----- nvinfo : EIATTR_MAXREG_COUNT
	.align		4
        /*008c*/ 	.byte	0x03, 0x1b
        /*008e*/ 	.short	0x00ff


	//----- nvinfo : EIATTR_MERCURY_ISA_VERSION
	.align		4
        /*0090*/ 	.byte	0x03, 0x5f
        /*0092*/ 	.short	0x0101


	//----- nvinfo : EIATTR_VRC_CTA_INIT_COUNT
	.align		4
        /*0094*/ 	.byte	0x02, 0x4a
	.zero		1
	.zero		1


	//----- nvinfo : EIATTR_EXIT_INSTR_OFFSETS
	.align		4
        /*0098*/ 	.byte	0x04, 0x1c
        /*009a*/ 	.short	(.L_81 - .L_80)


	//   ....[0]....
.L_80:
        /*009c*/ 	.word	0x000000b0


	//   ....[1]....
        /*00a0*/ 	.word	0x000004f0


	//   ....[2]....
        /*00a4*/ 	.word	0x00000730


	//----- nvinfo : EIATTR_CBANK_PARAM_SIZE
	.align		4
.L_81:
        /*00a8*/ 	.byte	0x03, 0x19
        /*00aa*/ 	.short	0x0030


	//----- nvinfo : EIATTR_PARAM_CBANK
	.align		4
        /*00ac*/ 	.byte	0x04, 0x0a
        /*00ae*/ 	.short	(.L_83 - .L_82)
	.align		4
.L_82:
        /*00b0*/ 	.word	index@(.nv.constant0._Z11rope_kernelPfS_PKfS1_iiii)
        /*00b4*/ 	.short	0x0380
        /*00b6*/ 	.short	0x0030


	//----- nvinfo : EIATTR_SW_WAR
	.align		4
.L_83:
        /*00b8*/ 	.byte	0x04, 0x36
        /*00ba*/ 	.short	(.L_85 - .L_84)
.L_84:
        /*00bc*/ 	.word	0x00000008
.L_85:


//--------------------- .nv.info._Z21embedding_grad_kernelPfPKfPKiiii --------------------------
	.section	.nv.info._Z21embedding_grad_kernelPfPKfPKiiii,"",@"SHT_CUDA_INFO"
	.sectionflags	@""
	.align	4


	//----- nvinfo : EIATTR_CUDA_API_VERSION
	.align		4
        /*0000*/ 	.byte	0x04, 0x37
        /*0002*/ 	.short	(.L_87 - .L_86)
.L_86:
        /*0004*/ 	.word	0x00000082


	//----- nvinfo : EIATTR_KPARAM_INFO
	.align		4
.L_87:
        /*0008*/ 	.byte	0x04, 0x17
        /*000a*/ 	.short	(.L_89 - .L_88)
.L_88:
        /*000c*/ 	.word	0x00000000
        /*0010*/ 	.short	0x0005
        /*0012*/ 	.short	0x0020
        /*0014*/ 	.byte	0x00, 0xf0, 0x11, 0x00


	//----- nvinfo : EIATTR_KPARAM_INFO
	.align		4
.L_89:
        /*0018*/ 	.byte	0x04, 0x17
        /*001a*/ 	.short	(.L_91 - .L_90)
.L_90:
        /*001c*/ 	.word	0x00000000
        /*0020*/ 	.short	0x0004
        /*0022*/ 	.short	0x001c
        /*0024*/ 	.byte	0x00, 0xf0, 0x11, 0x00


	//----- nvinfo : EIATTR_KPARAM_INFO
	.align		4
.L_91:
        /*0028*/ 	.byte	0x04, 0x17
        /*002a*/ 	.short	(.L_93 - .L_92)
.L_92:
        /*002c*/ 	.word	0x00000000
        /*0030*/ 	.short	0x0003
        /*0032*/ 	.short	0x0018
        /*0034*/ 	.byte	0x00, 0xf0, 0x11, 0x00


	//----- nvinfo : EIATTR_KPARAM_INFO
	.align		4
.L_93:
        /*0038*/ 	.byte	0x04, 0x17
        /*003a*/ 	.short	(.L_95 - .L_94)
.L_94:
        /*003c*/ 	.word	0x00000000
        /*0040*/ 	.short	0x0002
        /*0042*/ 	.short	0x0010
        /*0044*/ 	.byte	0x00, 0xf5, 0x21, 0x00


	//----- nvinfo : EIATTR_KPARAM_INFO
	.align		4
.L_95:
        /*0048*/ 	.byte	0x04, 0x17
        /*004a*/ 	.short	(.L_97 - .L_96)
.L_96:
        /*004c*/ 	.word	0x00000000
        /*0050*/ 	.short	0x0001
        /*0052*/ 	.short	0x0008
        /*0054*/ 	.byte	0x00, 0xf5, 0x21, 0x00


	//----- nvinfo : EIATTR_KPARAM_INFO
	.align		4
.L_97:
        /*0058*/ 	.byte	0x04, 0x17
        /*005a*/ 	.short	(.L_99 - .L_98)
.L_98:
        /*005c*/ 	.word	0x00000000
        /*0060*/ 	.short	0x0000
        /*0062*/ 	.short	0x0000
        /*0064*/ 	.byte	0x00, 0xf5, 0x21, 0x00


	//----- nvinfo : EIATTR_SPARSE_MMA_MASK
	.align		4
.L_99:
        /*0068*/ 	.byte	0x03, 0x50
        /*006a*/ 	.short	0x0000


	//----- nvinfo : EIATTR_MAXREG_COUNT
	.align		4
        /*006c*/ 	.byte	0x03, 0x1b
        /*006e*/ 	.short	0x00ff


	//----- nvinfo : EIATTR_MERCURY_ISA_VERSION
	.align		4
        /*0070*/ 	.byte	0x03, 0x5f
        /*0072*/ 	.short	0x0101


	//----- nvinfo : EIATTR_VRC_CTA_INIT_COUNT
	.align		4
        /*0074*/ 	.byte	0x02, 0x4a
	.zero		1
	.zero		1


	//----- nvinfo : EIATTR_EXIT_INSTR_OFFSETS
	.align		4
        /*0078*/ 	.byte	0x04, 0x1c
        /*007a*/ 	.short	(.L_101 - .L_100)


	//   ....[0]....
.L_100:
        /*007c*/ 	.word	0x000000a0


	//   ....[1]....
        /*0080*/ 	.word	0x00000610


	//----- nvinfo : EIATTR_CBANK_PARAM_SIZE
	.align		4
.L_101:
        /*0084*/ 	.byte	0x03, 0x19
        /*0086*/ 	.short	0x0024


	//----- nvinfo : EIATTR_PARAM_CBANK
	.align		4
        /*0088*/ 	.byte	0x04, 0x0a
        /*008a*/ 	.short	(.L_103 - .L_102)
	.align		4
.L_102:
        /*008c*/ 	.word	index@(.nv.constant0._Z21embedding_grad_kernelPfPKfPKiiii)
        /*0090*/ 	.short	0x0380
        /*0092*/ 	.short	0x0024


	//----- nvinfo : EIATTR_SW_WAR
	.align		4
.L_103:
        /*0094*/ 	.byte	0x04, 0x36
        /*0096*/ 	.short	(.L_105 - .L_104)
.L_104:
        /*0098*/ 	.word	0x00000008
.L_105:


//--------------------- .nv.info._Z16embedding_kernelPKfPKiPfiii --------------------------
	.section	.nv.info._Z16embedding_kernelPKfPKiPfiii,"",@"SHT_CUDA_INFO"
	.sectionflags	@""
	.align	4


	//----- nvinfo : EIATTR_CUDA_API_VERSION
	.align		4
        /*0000*/ 	.byte	0x04, 0x37
        /*0002*/ 	.short	(.L_107 - .L_106)
.L_106:
        /*0004*/ 	.word	0x00000082


	//----- nvinfo : EIATTR_KPARAM_INFO
	.align		4
.L_107:
        /*0008*/ 	.byte	0x04, 0x17
        /*000a*/ 	.short	(.L_109 - .L_108)
.L_108:
        /*000c*/ 	.word	0x00000000
        /*0010*/ 	.short	0x0005
        /*0012*/ 	.short	0x0020
        /*0014*/ 	.byte	0x00, 0xf0, 0x11, 0x00


	//----- nvinfo : EIATTR_KPARAM_INFO
	.align		4
.L_109:
        /*0018*/ 	.byte	0x04, 0x17
        /*001a*/ 	.short	(.L_111 - .L_110)
.L_110:
        /*001c*/ 	.word	0x00000000
        /*0020*/ 	.short	0x0004
        /*0022*/ 	.short	0x001c
        /*0024*/ 	.byte	0x00, 0xf0, 0x11, 0x00


	//----- nvinfo : EIATTR_KPARAM_INFO
	.align		4
.L_111:
        /*0028*/ 	.byte	0x04, 0x17
        /*002a*/ 	.short	(.L_113 - .L_112)
.L_112:
        /*002c*/ 	.word	0x00000000
        /*0030*/ 	.short	0x0003
        /*0032*/ 	.short	0x0018
        /*0034*/ 	.byte	0x00, 0xf0, 0x11, 0x00


	//----- nvinfo : EIATTR_KPARAM_INFO
	.align		4
.L_113:
        /*0038*/ 	.byte	0x04, 0x17
        /*003a*/ 	.short	(.L_115 - .L_114)
.L_114:
        /*003c*/ 	.word	0x00000000
        /*0040*/ 	.short	0x0002
        /*0042*/ 	.short	0x0010
        /*0044*/ 	.byte	0x00, 0xf5, 0x21, 0x00


	//----- nvinfo : EIATTR_KPARAM_INFO
	.align		4
.L_115:
        /*0048*/ 	.byte	0x04, 0x17
        /*004a*/ 	.short	(.L_117 - .L_116)
.L_116:
        /*004c*/ 	.word	0x00000000
        /*0050*/ 	.short	0x0001
        /*0052*/ 	.short	0x0008
        /*0054*/ 	.byte	0x00, 0xf5, 0x21, 0x00


	//----- nvinfo : EIATTR_KPARAM_INFO
	.align		4
.L_117:
        /*0058*/ 	.byte	0x04, 0x17
        /*005a*/ 	.short	(.L_119 - .L_118)
.L_118:
        /*005c*/ 	.word	0x00000000
        /*0060*/ 	.short	0x0000
        /*0062*/ 	.short	0x0000
        /*0064*/ 	.byte	0x00, 0xf5, 0x21, 0x00


	//----- nvinfo : EIATTR_SPARSE_MMA_MASK
	.align		4
.L_119:
        /*0068*/ 	.byte	0x03, 0x50
        /*006a*/ 	.short	0x0000


	//----- nvinfo : EIATTR_MAXREG_COUNT
	.align		4
        /*006c*/ 	.byte	0x03, 0x1b
        /*006e*/ 	.short	0x00ff


	//----- nvinfo : EIATTR_MERCURY_ISA_VERSION
	.align		4
        /*0070*/ 	.byte	0x03, 0x5f
        /*0072*/ 	.short	0x0101


	//----- nvinfo : EIATTR_VRC_CTA_INIT_COUNT
	.align		4
        /*0074*/ 	.byte	0x02, 0x4a
	.zero		1
	.zero		1


	//----- nvinfo : EIATTR_EXIT_INSTR_OFFSETS
	.align		4
        /*0078*/ 	.byte	0x04, 0x1c
        /*007a*/ 	.short	(.L_121 - .L_120)


	//   ....[0]....
.L_120:
        /*007c*/ 	.word	0x000000a0


	//   ....[1]....
        /*0080*/ 	.word	0x00000600


	//----- nvinfo : EIATTR_CBANK_PARAM_SIZE
	.align		4
.L_121:
        /*0084*/ 	.byte	0x03, 0x19
        /*0086*/ 	.short	0x0024


	//----- nvinfo : EIATTR_PARAM_CBANK
	.align		4
        /*0088*/ 	.byte	0x04, 0x0a
        /*008a*/ 	.short	(.L_123 - .L_122)
	.align		4
.L_122:
        /*008c*/ 	.word	index@(.nv.constant0._Z16embedding_kernelPKfPKiPfiii)
        /*0090*/ 	.short	0x0380
        /*0092*/ 	.short	0x0024


	//----- nvinfo : EIATTR_SW_WAR
	.align		4
.L_123:
        /*0094*/ 	.byte	0x04, 0x36
        /*0096*/ 	.short	(.L_125 - .L_124)
.L_124:
        /*0098*/ 	.word	0x00000008
.L_125:


//--------------------- .nv.info._Z24compute_grad_norm_kernelPKfPfi --------------------------
	.section	.nv.info._Z24compute_grad_norm_kernelPKfPfi,"",@"SHT_CUDA_INFO"
	.sectionflags	@""
	.align	4


	//----- nvinfo : EIATTR_CUDA_API_VERSION
	.align		4
        /*0000*/ 	.byte	0x04, 0x37
        /*0002*/ 	.short	(.L_127 - .L_126)
.L_126:
        /*0004*/ 	.word	0x00000082


	//----- nvinfo : EIATTR_KPARAM_INFO
	.align		4
.L_127:
        /*0008*/ 	.byte	0x04, 0x17
        /*000a*/ 	.short	(.L_129 - .L_128)
.L_128:
        /*000c*/ 	.word	0x00000000
        /*0010*/ 	.short	0x0002
        /*0012*/ 	.short	0x0010
        /*0014*/ 	.byte	0x00, 0xf0, 0x11, 0x00


	//----- nvinfo : EIATTR_KPARAM_INFO
	.align		4
.L_129:
        /*0018*/ 	.byte	0x04, 0x17
        /*001a*/ 	.short	(.L_131 - .L_130)
.L_130:
        /*001c*/ 	.word	0x00000000
        /*0020*/ 	.short	0x0001
        /*0022*/ 	.short	0x0008
        /*0024*/ 	.byte	0x00, 0xf5, 0x21, 0x00


	//----- nvinfo : EIATTR_KPARAM_INFO
	.align		4
.L_131:
        /*0028*/ 	.byte	0x04, 0x17
        /*002a*/ 	.short	(.L_133 - .L_132)
.L_132:
        /*002c*/ 	.word	0x00000000
        /*0030*/ 	.short	0x0000
        /*0032*/ 	.short	0x0000
        /*0034*/ 	.byte	0x00, 0xf5, 0x21, 0x00


	//----- nvinfo : EIATTR_SPARSE_MMA_MASK
	.align		4
.L_133:
        /*0038*/ 	.byte	0x03, 0x50
        /*003a*/ 	.short	0x0000


	//----- nvinfo : EIATTR_MAXREG_COUNT
	.align		4
        /*003c*/ 	.byte	0x03, 0x1b
        /*003e*/ 	.short	0x00ff


	//----- nvinfo : EIATTR_NUM_BARRIERS
	.align		4
        /*0040*/ 	.byte	0x02, 0x4c
        /*0042*/ 	.byte	0x01
	.zero		1


	//----- nvinfo : EIATTR_MERCURY_ISA_VERSION
	.align		4
        /*0044*/ 	.byte	0x03, 0x5f
        /*0046*/ 	.short	0x0101


	//----- nvinfo : EIATTR_VRC_CTA_INIT_COUNT
	.align		4
        /*0048*/ 	.byte	0x02, 0x4a
	.zero		1
	.zero		1


	//----- nvinfo : EIATTR_EXIT_INSTR_OFFSETS
	.align		4
        /*004c*/ 	.byte	0x04, 0x1c
        /*004e*/ 	.short	(.L_135 - .L_134)


	//   ....[0]....
.L_134:
        /*0050*/ 	.word	0x00000220


	//   ....[1]....
        /*0054*/ 	.word	0x000002a0


	//----- nvinfo : EIATTR_CBANK_PARAM_SIZE
	.align		4
.L_135:
        /*0058*/ 	.byte	0x03, 0x19
        /*005a*/ 	.short	0x0014


	//----- nvinfo : EIATTR_PARAM_CBANK
	.align		4
        /*005c*/ 	.byte	0x04, 0x0a
        /*005e*/ 	.short	(.L_137 - .L_136)
	.align		4
.L_136:
        /*0060*/ 	.word	index@(.nv.constant0._Z24compute_grad_norm_kernelPKfPfi)
        /*0064*/ 	.short	0x0380
        /*0066*/ 	.short	0x0014


	//----- nvinfo : EIATTR_SW_WAR
	.align		4
.L_137:
        /*0068*/ 	.byte	0x04, 0x36
        /*006a*/ 	.short	(.L_139 - .L_138)
.L_138:
        /*006c*/ 	.word	0x00000008
.L_139:


//--------------------- .nv.info._Z16grad_clip_kernelPfifS_ --------------------------
	.section	.nv.info._Z16grad_clip_kernelPfifS_,"",@"SHT_CUDA_INFO"
	.sectionflags	@""
	.align	4


	//----- nvinfo : EIATTR_CUDA_API_VERSION
	.align		4
        /*0000*/ 	.byte	0x04, 0x37
        /*0002*/ 	.short	(.L_141 - .L_140)
.L_140:
        /*0004*/ 	.word	0x00000082


	//----- nvinfo : EIATTR_KPARAM_INFO
	.align		4
.L_141:
        /*0008*/ 	.byte	0x04, 0x17
        /*000a*/ 	.short	(.L_143 - .L_142)
.L_142:
        /*000c*/ 	.word	0x00000000
        /*0010*/ 	.short	0x0003
        /*0012*/ 	.short	0x0010
        /*0014*/ 	.byte	0x00, 0xf5, 0x21, 0x00


	//----- nvinfo : EIATTR_KPARAM_INFO
	.align		4
.L_143:
        /*0018*/ 	.byte	0x04, 0x17
        /*001a*/ 	.short	(.L_145 - .L_144)
.L_144:
        /*001c*/ 	.word	0x00000000
        /*0020*/ 	.short	0x0002
        /*0022*/ 	.short	0x000c
        /*0024*/ 	.byte	0x00, 0xf0, 0x11, 0x00


	//----- nvinfo : EIATTR_KPARAM_INFO
	.align		4
.L_145:
        /*0028*/ 	.byte	0x04, 0x17
        /*002a*/ 	.short	(.L_147 - .L_146)
.L_146:
        /*002c*/ 	.word	0x00000000
        /*0030*/ 	.short	0x0001
        /*0032*/ 	.short	0x0008
        /*0034*/ 	.byte	0x00, 0xf0, 0x11, 0x00


	//----- nvinfo : EIATTR_KPARAM_INFO
	.align		4
.L_147:
        /*0038*/ 	.byte	0x04, 0x17
        /*003a*/ 	.short	(.L_149 - .L_148)
.L_148:
        /*003c*/ 	.word	0x00000000
        /*0040*/ 	.short	0x0000
        /*0042*/ 	.short	0x0000
        /*0044*/ 	.byte	0x00, 0xf5, 0x21, 0x00


	//----- nvinfo : EIATTR_SPARSE_MMA_MASK
	.align		4
.L_149:
        /*0048*/ 	.byte	0x03, 0x50
        /*004a*/ 	.short	0x0000


	//----- nvinfo : EIATTR_MAXREG_COUNT
	.align		4
        /*004c*/ 	.byte	0x03, 0x1b
        /*004e*/ 	.short	0x00ff


	//----- nvinfo : EIATTR_MERCURY_ISA_VERSION
	.align		4
        /*0050*/ 	.byte	0x03, 0x5f
        /*0052*/ 	.short	0x0101


	//----- nvinfo : EIATTR_VRC_CTA_INIT_COUNT
	.align		4
        /*0054*/ 	.byte	0x02, 0x4a
	.zero		1
	.zero		1


	//----- nvinfo : EIATTR_EXIT_INSTR_OFFSETS
	.align		4
        /*0058*/ 	.byte	0x04, 0x1c
        /*005a*/ 	.short	(.L_151 - .L_150)


	//   ....[0]....
.L_150:
        /*005c*/ 	.word	0x00000070


	//   ....[1]....
        /*0060*/ 	.word	0x00000190


	//   ....[2]....
        /*0064*/ 	.word	0x000001f0


	//----- nvinfo : EIATTR_CRS_STACK_SIZE
	.align		4
.L_151:
        /*0068*/ 	.byte	0x04, 0x1e
        /*006a*/ 	.short	(.L_153 - .L_152)
.L_152:
        /*006c*/ 	.word	0x00000000


	//----- nvinfo : EIATTR_CBANK_PARAM_SIZE
	.align		4
.L_153:
        /*0070*/ 	.byte	0x03, 0x19
        /*0072*/ 	.short	0x0018


	//----- nvinfo : EIATTR_PARAM_CBANK
	.align		4
        /*0074*/ 	.byte	0x04, 0x0a
        /*0076*/ 	.short	(.L_155 - .L_154)
	.align		4
.L_154:
        /*0078*/ 	.word	index@(.nv.constant0._Z16grad_clip_kernelPfifS_)
        /*007c*/ 	.short	0x0380
        /*007e*/ 	.short	0x0018


	//----- nvinfo : EIATTR_SW_WAR
	.align		4
.L_155:
        /*0080*/ 	.byte	0x04, 0x36
        /*0082*/ 	.short	(.L_157 - .L_156)
.L_156:
        /*0084*/ 	.word	0x00000008
.L_157:


//--------------------- .nv.info._Z19sgd_momentum_kernelPfPKfS_ifff --------------------------
	.section	.nv.info._Z19sgd_momentum_kernelPfPKfS_ifff,"",@"SHT_CUDA_INFO"
	.sectionflags	@""
	.align	4


	//----- nvinfo : EIATTR_CUDA_API_VERSION
	.align		4
        /*0000*/ 	.byte	0x04, 0x37
        /*0002*/ 	.short	(.L_159 - .L_158)
.L_158:
        /*0004*/ 	.word	0x00000082


	//----- nvinfo : EIATTR_KPARAM_INFO
	.align		4
.L_159:
        /*0008*/ 	.byte	0x04, 0x17
        /*000a*/ 	.short	(.L_161 - .L_160)
.L_160:
        /*000c*/ 	.word	0x00000000
        /*0010*/ 	.short	0x0006
        /*0012*/ 	.short	0x0024
        /*0014*/ 	.byte	0x00, 0xf0, 0x11, 0x00


	//----- nvinfo : EIATTR_KPARAM_INFO
	.align		4
.L_161:
        /*0018*/ 	.byte	0x04, 0x17
        /*001a*/ 	.short	(.L_163 - .L_162)
.L_162:
        /*001c*/ 	.word	0x00000000
        /*0020*/ 	.short	0x0005
        /*0022*/ 	.short	0x0020
        /*0024*/ 	.byte	0x00, 0xf0, 0x11, 0x00


	//----- nvinfo : EIATTR_KPARAM_INFO
	.align		4
.L_163:
        /*0028*/ 	.byte	0x04, 0x17
        /*002a*/ 	.short	(.L_165 - .L_164)
.L_164:
        /*002c*/ 	.word	0x00000000
        /*0030*/ 	.short	0x0004
        /*0032*/ 	.short	0x001c
        /*0034*/ 	.byte	0x00, 0xf0, 0x11, 0x00


	//----- nvinfo : EIATTR_KPARAM_INFO
	.align		4
.L_165:
        /*0038*/ 	.byte	0x04, 0x17
        /*003a*/ 	.short	(.L_167 - .L_166)
.L_166:
        /*003c*/ 	.word	0x00000000
        /*0040*/ 	.short	0x0003
        /*0042*/ 	.short	0x0018
        /*0044*/ 	.byte	0x00, 0xf0, 0x11, 0x00


	//----- nvinfo : EIATTR_KPARAM_INFO
	.align		4
.L_167:
        /*0048*/ 	.byte	0x04, 0x17
        /*004a*/ 	.short	(.L_169 - .L_168)
.L_168:
        /*004c*/ 	.word	0x00000000
        /*0050*/ 	.short	0x0002
        /*0052*/ 	.short	0x0010
        /*0054*/ 	.byte	0x00, 0xf5, 0x21, 0x00


	//----- nvinfo : EIATTR_KPARAM_INFO
	.align		4
.L_169:
        /*0058*/ 	.byte	0x04, 0x17
        /*005a*/ 	.short	(.L_171 - .L_170)
.L_170:
        /*005c*/ 	.word	0x00000000
        /*0060*/ 	.short	0x0001
        /*0062*/ 	.short	0x0008
        /*0064*/ 	.byte	0x00, 0xf5, 0x21, 0x00


	//----- nvinfo : EIATTR_KPARAM_INFO
	.align		4
.L_171:
        /*0068*/ 	.byte	0x04, 0x17
        /*006a*/ 	.short	(.L_173 - .L_172)
.L_172:
        /*006c*/ 	.word	0x00000000
        /*0070*/ 	.short	0x0000
        /*0072*/ 	.short	0x0000
        /*0074*/ 	.byte	0x00, 0xf5, 0x21, 0x00


	//----- nvinfo : EIATTR_SPARSE_MMA_MASK
	.align		4
.L_173:
        /*0078*/ 	.byte	0x03, 0x50
        /*007a*/ 	.short	0x0000


	//----- nvinfo : EIATTR_MAXREG_COUNT
	.align		4
        /*007c*/ 	.byte	0x03, 0x1b
        /*007e*/ 	.short	0x00ff


	//----- nvinfo : EIATTR_MERCURY_ISA_VERSION
	.align		4
        /*0080*/ 	.byte	0x03, 0x5f
        /*0082*/ 	.short	0x0101


	//----- nvinfo : EIATTR_VRC_CTA_INIT_COUNT
	.align		4
        /*0084*/ 	.byte	0x02, 0x4a
	.zero		1
	.zero		1


	//----- nvinfo : EIATTR_EXIT_INSTR_OFFSETS
	.align		4
        /*0088*/ 	.byte	0x04, 0x1c
        /*008a*/ 	.short	(.L_175 - .L_174)


	//   ....[0]....
.L_174:
        /*008c*/ 	.word	0x00000070


	//   ....[1]....
        /*0090*/ 	.word	0x000001a0


	//----- nvinfo : EIATTR_CBANK_PARAM_SIZE
	.align		4
.L_175:
        /*0094*/ 	.byte	0x03, 0x19
        /*0096*/ 	.short	0x0028


	//----- nvinfo : EIATTR_PARAM_CBANK
	.align		4
        /*0098*/ 	.byte	0x04, 0x0a
        /*009a*/ 	.short	(.L_177 - .L_176)
	.align		4
.L_176:
        /*009c*/ 	.word	index@(.nv.constant0._Z19sgd_momentum_kernelPfPKfS_ifff)
        /*00a0*/ 	.short	0x0380
        /*00a2*/ 	.short	0x0028


	//----- nvinfo : EIATTR_SW_WAR
	.align		4
.L_177:
        /*00a4*/ 	.byte	0x04, 0x36
        /*00a6*/ 	.short	(.L_179 - .L_178)
.L_178:
        /*00a8*/ 	.word	0x00000008
.L_179:


//--------------------- .nv.info._Z12adamw_kernelPfPKfS_S_ifffffi --------------------------
	.section	.nv.info._Z12adamw_kernelPfPKfS_S_ifffffi,"",@"SHT_CUDA_INFO"
	.sectionflags	@""
	.align	4


	//----- nvinfo : EIATTR_CUDA_API_VERSION
	.align		4
        /*0000*/ 	.byte	0x04, 0x37
        /*0002*/ 	.short	(.L_181 - .L_180)
.L_180:
        /*0004*/ 	.word	0x00000082


	//----- nvinfo : EIATTR_KPARAM_INFO
	.align		4
.L_181:
        /*0008*/ 	.byte	0x04, 0x17
        /*000a*/ 	.short	(.L_183 - .L_182)
.L_182:
        /*000c*/ 	.word	0x00000000
        /*0010*/ 	.short	0x000a
        /*0012*/ 	.short	0x0038
        /*0014*/ 	.byte	0x00, 0xf0, 0x11, 0x00


	//----- nvinfo : EIATTR_KPARAM_INFO
	.align		4
.L_183:
        /*0018*/ 	.byte	0x04, 0x17
        /*001a*/ 	.short	(.L_185 - .L_184)
.L_184:
        /*001c*/ 	.word	0x00000000
        /*0020*/ 	.short	0x0009
        /*0022*/ 	.short	0x0034
        /*0024*/ 	.byte	0x00, 0xf0, 0x11, 0x00


	//----- nvinfo : EIATTR_KPARAM_INFO
	.align		4
.L_185:
        /*0028*/ 	.byte	0x04, 0x17
        /*002a*/ 	.short	(.L_187 - .L_186)
.L_186:
        /*002c*/ 	.word	0x00000000
        /*0030*/ 	.short	0x0008
        /*0032*/ 	.short	0x0030
        /*0034*/ 	.byte	0x00, 0xf0, 0x11, 0x00


	//----- nvinfo : EIATTR_KPARAM_INFO
	.align		4
.L_187:
        /*0038*/ 	.byte	0x04, 0x17
        /*003a*/ 	.short	(.L_189 - .L_188)
.L_188:
        /*003c*/ 	.word	0x00000000
        /*0040*/ 	.short	0x0007
        /*0042*/ 	.short	0x002c
        /*0044*/ 	.byte	0x00, 0xf0, 0x11, 0x00


	//----- nvinfo : EIATTR_KPARAM_INFO
	.align		4
.L_189:
        /*0048*/ 	.byte	0x04, 0x17
        /*004a*/ 	.short	(.L_191 - .L_190)
.L_190:
        /*004c*/ 	.word	0x00000000
        /*0050*/ 	.short	0x0006
        /*0052*/ 	.short	0x0028
        /*0054*/ 	.byte	0x00, 0xf0, 0x11, 0x00


	//----- nvinfo : EIATTR_KPARAM_INFO
	.align		4
.L_191:
        /*0058*/ 	.byte	0x04, 0x17
        /*005a*/ 	.short	(.L_193 - .L_192)
.L_192:
        /*005c*/ 	.word	0x00000000
        /*0060*/ 	.short	0x0005
        /*0062*/ 	.short	0x0024
        /*0064*/ 	.byte	0x00, 0xf0, 0x11, 0x00


	//----- nvinfo : EIATTR_KPARAM_INFO
	.align		4
.L_193:
        /*0068*/ 	.byte	0x04, 0x17
        /*006a*/ 	.short	(.L_195 - .L_194)
.L_194:
        /*006c*/ 	.word	0x00000000
        /*0070*/ 	.short	0x0004
        /*0072*/ 	.short	0x0020
        /*0074*/ 	.byte	0x00, 0xf0, 0x11, 0x00


	//----- nvinfo : EIATTR_KPARAM_INFO
	.align		4
.L_195:
        /*0078*/ 	.byte	0x04, 0x17
        /*007a*/ 	.short	(.L_197 - .L_196)
.L_196:
        /*007c*/ 	.word	0x00000000
        /*0080*/ 	.short	0x0003
        /*0082*/ 	.short	0x0018
        /*0084*/ 	.byte	0x00, 0xf5, 0x21, 0x00


	//----- nvinfo : EIATTR_KPARAM_INFO
	.align		4
.L_197:
        /*0088*/ 	.byte	0x04, 0x17
        /*008a*/ 	.short	(.L_199 - .L_198)
.L_198:
        /*008c*/ 	.word	0x00000000
        /*0090*/ 	.short	0x0002
        /*0092*/ 	.short	0x0010
        /*0094*/ 	.byte	0x00, 0xf5, 0x21, 0x00


	//----- nvinfo : EIATTR_KPARAM_INFO
	.align		4
.L_199:
        /*0098*/ 	.byte	0x04, 0x17
        /*009a*/ 	.short	(.L_201 - .L_200)
.L_200:
        /*009c*/ 	.word	0x00000000
        /*00a0*/ 	.short	0x0001
        /*00a2*/ 	.short	0x0008
        /*00a4*/ 	.byte	0x00, 0xf5, 0x21, 0x00


	//----- nvinfo : EIATTR_KPARAM_INFO
	.align		4
.L_201:
        /*00a8*/ 	.byte	0x04, 0x17
        /*00aa*/ 	.short	(.L_203 - .L_202)
.L_202:
        /*00ac*/ 	.word	0x00000000
        /*00b0*/ 	.short	0x0000
        /*00b2*/ 	.short	0x0000
        /*00b4*/ 	.byte	0x00, 0xf5, 0x21, 0x00


	//----- nvinfo : EIATTR_SPARSE_MMA_MASK
	.align		4
.L_203:
        /*00b8*/ 	.byte	0x03, 0x50
        /*00ba*/ 	.short	0x0000


	//----- nvinfo : EIATTR_MAXREG_COUNT
	.align		4
        /*00bc*/ 	.byte	0x03, 0x1b
        /*00be*/ 	.short	0x00ff


	//----- nvinfo : EIATTR_MERCURY_ISA_VERSION
	.align		4
        /*00c0*/ 	.byte	0x03, 0x5f
        /*00c2*/ 	.short	0x0101


	//----- nvinfo : EIATTR_VRC_CTA_INIT_COUNT
	.align		4
        /*00c4*/ 	.byte	0x02, 0x4a
	.zero		1
	.zero		1


	//----- nvinfo : EIATTR_EXIT_INSTR_OFFSETS
	.align		4
        /*00c8*/ 	.byte	0x04, 0x1c
        /*00ca*/ 	.short	(.L_205 - .L_204)


	//   ....[0]....
.L_204:
        /*00cc*/ 	.word	0x00000070


	//   ....[1]....
        /*00d0*/ 	.word	0x000010e0


	//----- nvinfo : EIATTR_CRS_STACK_SIZE
	.align		4
.L_205:
        /*00d4*/ 	.byte	0x04, 0x1e
        /*00d6*/ 	.short	(.L_207 - .L_206)
.L_206:
        /*00d8*/ 	.word	0x00000000


	//----- nvinfo : EIATTR_CBANK_PARAM_SIZE
	.align		4
.L_207:
        /*00dc*/ 	.byte	0x03, 0x19
        /*00de*/ 	.short	0x003c


	//----- nvinfo : EIATTR_PARAM_CBANK
	.align		4
        /*00e0*/ 	.byte	0x04, 0x0a
        /*00e2*/ 	.short	(.L_209 - .L_208)
	.align		4
.L_208:
        /*00e4*/ 	.word	index@(.nv.constant0._Z12adamw_kernelPfPKfS_S_ifffffi)
        /*00e8*/ 	.short	0x0380
        /*00ea*/ 	.short	0x003c


	//----- nvinfo : EIATTR_SW_WAR
	.align		4
.L_209:
        /*00ec*/ 	.byte	0x04, 0x36
        /*00ee*/ 	.short	(.L_211 - .L_210)
.L_210:
        /*00f0*/ 	.word	0x00000008
.L_211:


//--------------------- .nv.info._Z25cross_entropy_grad_kernelPKfPKiPfii --------------------------
	.section	.nv.info._Z25cross_entropy_grad_kernelPKfPKiPfii,"",@"SHT_CUDA_INFO"
	.sectionflags	@""
	.align	4


	//----- nvinfo : EIATTR_CUDA_API_VERSION
	.align		4
        /*0000*/ 	.byte	0x04, 0x37
        /*0002*/ 	.short	(.L_213 - .L_212)
.L_212:
        /*0004*/ 	.word	0x00000082


	//----- nvinfo : EIATTR_KPARAM_INFO
	.align		4
.L_213:
        /*0008*/ 	.byte	0x04, 0x17
        /*000a*/ 	.short	(.L_215 - .L_214)
.L_214:
        /*000c*/ 	.word	0x00000000
        /*0010*/ 	.short	0x0004
        /*0012*/ 	.short	0x001c
        /*0014*/ 	.byte	0x00, 0xf0, 0x11, 0x00


	//----- nvinfo : EIATTR_KPARAM_INFO
	.align		4
.L_215:
        /*0018*/ 	.byte	0x04, 0x17
        /*001a*/ 	.short	(.L_217 - .L_216)
.L_216:
        /*001c*/ 	.word	0x00000000
        /*0020*/ 	.short	0x0003
        /*0022*/ 	.short	0x0018
        /*0024*/ 	.byte	0x00, 0xf0, 0x11, 0x00


	//----- nvinfo : EIATTR_KPARAM_INFO
	.align		4
.L_217:
        /*0028*/ 	.byte	0x04, 0x17
        /*002a*/ 	.short	(.L_219 - .L_218)
.L_218:
        /*002c*/ 	.word	0x00000000
        /*0030*/ 	.short	0x0002
        /*0032*/ 	.short	0x0010
        /*0034*/ 	.byte	0x00, 0xf5, 0x21, 0x00


	//----- nvinfo : EIATTR_KPARAM_INFO
	.align		4
.L_219:
        /*0038*/ 	.byte	0x04, 0x17
        /*003a*/ 	.short	(.L_221 - .L_220)
.L_220:
        /*003c*/ 	.word	0x00000000
        /*0040*/ 	.short	0x0001
        /*0042*/ 	.short	0x0008
        /*0044*/ 	.byte	0x00, 0xf5, 0x21, 0x00


	//----- nvinfo : EIATTR_KPARAM_INFO
	.align		4
.L_221:
        /*0048*/ 	.byte	0x04, 0x17
        /*004a*/ 	.short	(.L_223 - .L_222)
.L_222:
        /*004c*/ 	.word	0x00000000
        /*0050*/ 	.short	0x0000
        /*0052*/ 	.short	0x0000
        /*0054*/ 	.byte	0x00, 0xf5, 0x21, 0x00


	//----- nvinfo : EIATTR_SPARSE_MMA_MASK
	.align		4
.L_223:
        /*0058*/ 	.byte	0x03, 0x50
        /*005a*/ 	.short	0x0000


	//----- nvinfo : EIATTR_MAXREG_COUNT
	.align		4
        /*005c*/ 	.byte	0x03, 0x1b
        /*005e*/ 	.short	0x00ff


	//----- nvinfo : EIATTR_MERCURY_ISA_VERSION
	.align		4
        /*0060*/ 	.byte	0x03, 0x5f
        /*0062*/ 	.short	0x0101


	//----- nvinfo : EIATTR_VRC_CTA_INIT_COUNT
	.align		4
        /*0064*/ 	.byte	0x02, 0x4a
	.zero		1
	.zero		1


	//----- nvinfo : EIATTR_EXIT_INSTR_OFFSETS
	.align		4
        /*0068*/ 	.byte	0x04, 0x1c
        /*006a*/ 	.short	(.L_225 - .L_224)


	//   ....[0]....
.L_224:
        /*006c*/ 	.word	0x00000080


	//   ....[1]....
        /*0070*/ 	.word	0x00001890


	//----- nvinfo : EIATTR_CRS_STACK_SIZE
	.align		4
.L_225:
        /*0074*/ 	.byte	0x04, 0x1e
        /*0076*/ 	.short	(.L_227 - .L_226)
.L_226:
        /*0078*/ 	.word	0x00000000


	//----- nvinfo : EIATTR_CBANK_PARAM_SIZE
	.align		4
.L_227:
        /*007c*/ 	.byte	0x03, 0x19
        /*007e*/ 	.short	0x0020


	//----- nvinfo : EIATTR_PARAM_CBANK
	.align		4
        /*0080*/ 	.byte	0x04, 0x0a
        /*0082*/ 	.short	(.L_229 - .L_228)
	.align		4
.L_228:
        /*0084*/ 	.word	index@(.nv.constant0._Z25cross_entropy_grad_kernelPKfPKiPfii)
        /*0088*/ 	.short	0x0380
        /*008a*/ 	.short	0x0020


	//----- nvinfo : EIATTR_SW_WAR
	.align		4
.L_229:
        /*008c*/ 	.byte	0x04, 0x36
        /*008e*/ 	.short	(.L_231 - .L_230)
.L_230:
        /*0090*/ 	.word	0x00000008
.L_231:


//--------------------- .nv.info._Z25cross_entropy_loss_kernelPKfPKiPfii --------------------------
	.section	.nv.info._Z25cross_entropy_loss_kernelPKfPKiPfii,"",@"SHT_CUDA_INFO"
	.sectionflags	@""
	.align	4


	//----- nvinfo : EIATTR_CUDA_API_VERSION
	.align		4
        /*0000*/ 	.byte	0x04, 0x37
        /*0002*/ 	.short	(.L_233 - .L_232)
.L_232:
        /*0004*/ 	.word	0x00000082


	//----- nvinfo : EIATTR_KPARAM_INFO
	.align		4
.L_233:
        /*0008*/ 	.byte	0x04, 0x17
        /*000a*/ 	.short	(.L_235 - .L_234)
.L_234:
        /*000c*/ 	.word	0x00000000
        /*0010*/ 	.short	0x0004
        /*0012*/ 	.short	0x001c
        /*0014*/ 	.byte	0x00, 0xf0, 0x11, 0x00


	//----- nvinfo : EIATTR_KPARAM_INFO
	.align		4
.L_235:
        /*0018*/ 	.byte	0x04, 0x17
        /*001a*/ 	.short	(.L_237 - .L_236)
.L_236:
        /*001c*/ 	.word	0x00000000
        /*0020*/ 	.short	0x0003
        /*0022*/ 	.short	0x0018
        /*0024*/ 	.byte	0x00, 0xf0, 0x11, 0x00


	//----- nvinfo : EIATTR_KPARAM_INFO
	.align		4
.L_237:
        /*0028*/ 	.byte	0x04, 0x17
        /*002a*/ 	.short	(.L_239 - .L_238)
.L_238:
        /*002c*/ 	.word	0x00000000
        /*0030*/ 	.short	0x0002
        /*0032*/ 	.short	0x0010
        /*0034*/ 	.byte	0x00, 0xf5, 0x21, 0x00


	//----- nvinfo : EIATTR_KPARAM_INFO
	.align		4
.L_239:
        /*0038*/ 	.byte	0x04, 0x17
        /*003a*/ 	.short	(.L_241 - .L_240)
.L_240:
        /*003c*/ 	.word	0x00000000
        /*0040*/ 	.short	0x0001
        /*0042*/ 	.short	0x0008
        /*0044*/ 	.byte	0x00, 0xf5, 0x21, 0x00


	//----- nvinfo : EIATTR_KPARAM_INFO
	.align		4
.L_241:
        /*0048*/ 	.byte	0x04, 0x17
        /*004a*/ 	.short	(.L_243 - .L_242)
.L_242:
        /*004c*/ 	.word	0x00000000
        /*0050*/ 	.short	0x0000
        /*0052*/ 	.short	0x0000
        /*0054*/ 	.byte	0x00, 0xf5, 0x21, 0x00


	//----- nvinfo : EIATTR_SPARSE_MMA_MASK
	.align		4
.L_243:
        /*0058*/ 	.byte	0x03, 0x50
        /*005a*/ 	.short	0x0000


	//----- nvinfo : EIATTR_MAXREG_COUNT
	.align		4
        /*005c*/ 	.byte	0x03, 0x1b
        /*005e*/ 	.short	0x00ff


	//----- nvinfo : EIATTR_MERCURY_ISA_VERSION
	.align		4
        /*0060*/ 	.byte	0x03, 0x5f
        /*0062*/ 	.short	0x0101


	//----- nvinfo : EIATTR_VRC_CTA_INIT_COUNT
	.align		4
        /*0064*/ 	.byte	0x02, 0x4a
	.zero		1
	.zero		1


	//----- nvinfo : EIATTR_EXIT_INSTR_OFFSETS
	.align		4
        /*0068*/ 	.byte	0x04, 0x1c
        /*006a*/ 	.short	(.L_245 - .L_244)


	//   ....[0]....
.L_244:
        /*006c*/ 	.word	0x00000070


	//   ....[1]....
        /*0070*/ 	.word	0x000015f0


	//----- nvinfo : EIATTR_CBANK_PARAM_SIZE
	.align		4
.L_245:
        /*0074*/ 	.byte	0x03, 0x19
        /*0076*/ 	.short	0x0020


	//----- nvinfo : EIATTR_PARAM_CBANK
	.align		4
        /*0078*/ 	.byte	0x04, 0x0a
        /*007a*/ 	.short	(.L_247 - .L_246)
	.align		4
.L_246:
        /*007c*/ 	.word	index@(.nv.constant0._Z25cross_entropy_loss_kernelPKfPKiPfii)
        /*0080*/ 	.short	0x0380
        /*0082*/ 	.short	0x0020


	//----- nvinfo : EIATTR_SW_WAR
	.align		4
.L_247:
        /*0084*/ 	.byte	0x04, 0x36
        /*0086*/ 	.short	(.L_249 - .L_248)
.L_248:
        /*0088*/ 	.word	0x00000008
.L_249:


//--------------------- .nv.callgraph             --------------------------
	.section	.nv.callgraph,"",@"SHT_CUDA_CALLGRAPH"
	.align	4
	.sectionentsize	8
	.align		4
        /*0000*/ 	.word	0x00000000
	.align		4
        /*0004*/ 	.word	0xffffffff
	.align		4
        /*0008*/ 	.word	0x00000000
	.align		4
        /*000c*/ 	.word	0xfffffffe
	.align		4
        /*0010*/ 	.word	0x00000000
	.align		4
        /*0014*/ 	.word	0xfffffffd
	.align		4
        /*0018*/ 	.word	0x00000000
	.align		4
        /*001c*/ 	.word	0xfffffffc


//--------------------- .text._Z11rope_kernelPfS_PKfS1_iiii --------------------------
	.section	.text._Z11rope_kernelPfS_PKfS1_iiii,"ax",@progbits
	.align	128
        .global         _Z11rope_kernelPfS_PKfS1_iiii
        .type           _Z11rope_kernelPfS_PKfS1_iiii,@function
        .size           _Z11rope_kernelPfS_PKfS1_iiii,(.L_x_84 - _Z11rope_kernelPfS_PKfS1_iiii)
        .other          _Z11rope_kernelPfS_PKfS1_iiii,@"STO_CUDA_ENTRY STV_DEFAULT"
_Z11rope_kernelPfS_PKfS1_iiii:
.text._Z11rope_kernelPfS_PKfS1_iiii:
[----:B------:R-:W-:Y:S01]  /*0000*/  LDC R1, c[0x0][0x37c] ;  /* 0x0000df00ff017b82 */ /* 0x000fe20000000800 */
[----:B------:R-:W0:Y:S07]  /*0010*/  S2R R9, SR_TID.X ;  /* 0x0000000000097919 */ /* 0x000e2e0000002100 */
[----:B------:R-:W1:Y:S08]  /*0020*/  LDC.64 R2, c[0x0][0x3a0] ;  /* 0x0000e800ff027b82 */ /* 0x000e700000000a00 */
[----:B------:R-:W2:Y:S08]  /*0030*/  LDC.64 R4, c[0x0][0x3a8] ;  /* 0x0000ea00ff047b82 */ /* 0x000eb00000000a00 */
[----:B------:R-:W0:Y:S08]  /*0040*/  S2UR UR4, SR_CTAID.X ;  /* 0x00000000000479c3 */ /* 0x000e300000002500 */
[----:B------:R-:W0:Y:S01]  /*0050*/  LDC R0, c[0x0][0x360] ;  /* 0x0000d800ff007b82 */ /* 0x000e220000000800 */
[----:B-1----:R-:W-:-:S04]  /*0060*/  IMAD R7, R3, R2, RZ ;  /* 0x0000000203077224 */ /* 0x002fc800078e02ff */
[----:B--2---:R-:W-:-:S04]  /*0070*/  IMAD R2, R7, R4, RZ ;  /* 0x0000000407027224 */ /* 0x004fc800078e02ff */
[----:B------:R-:W-:Y:S02]  /*0080*/  IMAD R7, R2, R5, RZ ;  /* 0x0000000502077224 */ /* 0x000fe400078e02ff */
[----:B0-----:R-:W-:-:S05]  /*0090*/  IMAD R0, R0, UR4, R9 ;  /* 0x0000000400007c24 */ /* 0x001fca000f8e0209 */
[----:B------:R-:W-:-:S13]  /*00a0*/  ISETP.GE.AND P0, PT, R0, R7, PT ;  /* 0x000000070000720c */ /* 0x000fda0003f06270 */
[----:B------:R-:W-:Y:S05]  /*00b0*/  @P0 EXIT ;  /* 0x000000000000094d */ /* 0x000fea0003800000 */
[-C--:B------:R-:W-:Y:S01]  /*00c0*/  IMAD R7, R4, R5.reuse, RZ ;  /* 0x0000000504077224 */ /* 0x080fe200078e02ff */
[----:B------:R-:W-:Y:S02]  /*00d0*/  IABS R4, R5 ;  /* 0x0000000500047213 */ /* 0x000fe40000000000 */
[----:B------:R-:W-:Y:S02]  /*00e0*/  IABS R14, R0 ;  /* 0x00000000000e7213 */ /* 0x000fe40000000000 */
[-C--:B------:R-:W-:Y:S01]  /*00f0*/  IABS R6, R7.reuse ;  /* 0x0000000700067213 */ /* 0x080fe20000000000 */
[----:B------:R-:W0:Y:S01]  /*0100*/  I2F.RP R13, R4 ;  /* 0x00000004000d7306 */ /* 0x000e220000209400 */
[----:B------:R-:W-:Y:S02]  /*0110*/  IABS R16, R7 ;  /* 0x0000000700107213 */ /* 0x000fe40000000000 */
[----:B------:R-:W-:-:S05]  /*0120*/  IABS R2, R3 ;  /* 0x0000000300027213 */ /* 0x000fca0000000000 */
[----:B------:R-:W1:Y:S08]  /*0130*/  I2F.RP R8, R6 ;  /* 0x0000000600087306 */ /* 0x000e700000209400 */
[----:B0-----:R-:W-:Y:S08]  /*0140*/  MUFU.RCP R13, R13 ;  /* 0x0000000d000d7308 */ /* 0x001ff00000001000 */
[----:B-1----:R-:W0:Y:S08]  /*0150*/  MUFU.RCP R8, R8 ;  /* 0x0000000800087308 */ /* 0x002e300000001000 */
[----:B------:R-:W-:Y:S01]  /*0160*/  I2F.RP R12, R2 ;  /* 0x00000002000c7306 */ /* 0x000fe20000209400 */
[----:B0-----:R-:W-:-:S02]  /*0170*/  IADD3 R10, PT, PT, R8, 0xffffffe, RZ ;  /* 0x0ffffffe080a7810 */ /* 0x001fc40007ffe0ff */
[----:B------:R-:W-:-:S05]  /*0180*/  IADD3 R8, PT, PT, R13, 0xffffffe, RZ ;  /* 0x0ffffffe0d087810 */ /* 0x000fca0007ffe0ff */
[----:B------:R0:W1:Y:S08]  /*0190*/  F2I.FTZ.U32.TRUNC.NTZ R11, R10 ;  /* 0x0000000a000b7305 */ /* 0x000070000021f000 */
[----:B------:R2:W3:Y:S01]  /*01a0*/  F2I.FTZ.U32.TRUNC.NTZ R9, R8 ;  /* 0x0000000800097305 */ /* 0x0004e2000021f000 */
[----:B0-----:R-:W-:Y:S02]  /*01b0*/  IMAD.MOV.U32 R10, RZ, RZ, RZ ;  /* 0x000000ffff0a7224 */ /* 0x001fe400078e00ff */
[----:B-1----:R-:W-:-:S05]  /*01c0*/  IMAD.MOV R15, RZ, RZ, -R11 ;  /* 0x000000ffff0f7224 */ /* 0x002fca00078e0a0b */
[----:B------:R-:W0:Y:S01]  /*01d0*/  MUFU.RCP R12, R12 ;  /* 0x0000000c000c7308 */ /* 0x000e220000001000 */
[----:B--2---:R-:W-:Y:S02]  /*01e0*/  IMAD.MOV.U32 R8, RZ, RZ, RZ ;  /* 0x000000ffff087224 */ /* 0x004fe400078e00ff */
[----:B------:R-:W-:-:S04]  /*01f0*/  IMAD R15, R15, R6, RZ ;  /* 0x000000060f0f7224 */ /* 0x000fc800078e02ff */
[----:B------:R-:W-:Y:S01]  /*0200*/  IMAD.HI.U32 R10, R11, R15, R10 ;  /* 0x0000000f0b0a7227 */ /* 0x000fe200078e000a */
[----:B------:R-:W-:Y:S02]  /*0210*/  MOV R15, R14 ;  /* 0x0000000e000f7202 */ /* 0x000fe40000000f00 */
[----:B---3--:R-:W-:Y:S01]  /*0220*/  IADD3 R13, PT, PT, RZ, -R9, RZ ;  /* 0x80000009ff0d7210 */ /* 0x008fe20007ffe0ff */
[----:B------:R-:W-:Y:S02]  /*0230*/  IMAD.MOV R11, RZ, RZ, -R16 ;  /* 0x000000ffff0b7224 */ /* 0x000fe400078e0a10 */
[----:B------:R-:W-:-:S04]  /*0240*/  IMAD.HI.U32 R10, R10, R15, RZ ;  /* 0x0000000f0a0a7227 */ /* 0x000fc800078e00ff */
[----:B------:R-:W-:Y:S02]  /*0250*/  IMAD R11, R10, R11, R15 ;  /* 0x0000000b0a0b7224 */ /* 0x000fe400078e020f */
[----:B------:R-:W-:-:S03]  /*0260*/  IMAD R13, R13, R4, RZ ;  /* 0x000000040d0d7224 */ /* 0x000fc600078e02ff */
[----:B------:R-:W-:Y:S01]  /*0270*/  ISETP.GT.U32.AND P2, PT, R6, R11, PT ;  /* 0x0000000b0600720c */ /* 0x000fe20003f44070 */
[----:B------:R-:W-:Y:S01]  /*0280*/  IMAD.HI.U32 R9, R9, R13, R8 ;  /* 0x0000000d09097227 */ /* 0x000fe200078e0008 */
[----:B0-----:R-:W-:-:S05]  /*0290*/  IADD3 R8, PT, PT, R12, 0xffffffe, RZ ;  /* 0x0ffffffe0c087810 */ /* 0x001fca0007ffe0ff */
[----:B------:R-:W-:Y:S02]  /*02a0*/  IMAD.HI.U32 R13, R9, R15, RZ ;  /* 0x0000000f090d7227 */ /* 0x000fe400078e00ff */
[----:B------:R0:W1:Y:S02]  /*02b0*/  F2I.FTZ.U32.TRUNC.NTZ R9, R8 ;  /* 0x0000000800097305 */ /* 0x000064000021f000 */
[----:B------:R-:W-:Y:S02]  /*02c0*/  IMAD.MOV R13, RZ, RZ, -R13 ;  /* 0x000000ffff0d7224 */ /* 0x000fe400078e0a0d */
[-C--:B------:R-:W-:Y:S02]  /*02d0*/  @!P2 IADD3 R11, PT, PT, R11, -R6.reuse, RZ ;  /* 0x800000060b0ba210 */ /* 0x080fe40007ffe0ff */
[----:B------:R-:W-:Y:S02]  /*02e0*/  @!P2 IADD3 R10, PT, PT, R10, 0x1, RZ ;  /* 0x000000010a0aa810 */ /* 0x000fe40007ffe0ff */
[----:B------:R-:W-:Y:S01]  /*02f0*/  ISETP.GE.U32.AND P0, PT, R11, R6, PT ;  /* 0x000000060b00720c */ /* 0x000fe20003f06070 */
[----:B------:R-:W-:Y:S01]  /*0300*/  IMAD R11, R4, R13, R15 ;  /* 0x0000000d040b7224 */ /* 0x000fe200078e020f */
[----:B------:R-:W-:Y:S01]  /*0310*/  LOP3.LUT R6, R0, R7, RZ, 0x3c, !PT ;  /* 0x0000000700067212 */ /* 0x000fe200078e3cff */
[----:B0-----:R-:W-:Y:S01]  /*0320*/  IMAD.MOV.U32 R8, RZ, RZ, RZ ;  /* 0x000000ffff087224 */ /* 0x001fe200078e00ff */
[----:B------:R-:W-:-:S02]  /*0330*/  ISETP.NE.AND P2, PT, R7, RZ, PT ;  /* 0x000000ff0700720c */ /* 0x000fc40003f45270 */
[----:B------:R-:W-:Y:S01]  /*0340*/  ISETP.GE.AND P1, PT, R6, RZ, PT ;  /* 0x000000ff0600720c */ /* 0x000fe20003f26270 */
[----:B-1----:R-:W-:-:S06]  /*0350*/  IMAD.MOV R13, RZ, RZ, -R9 ;  /* 0x000000ffff0d7224 */ /* 0x002fcc00078e0a09 */
[----:B------:R-:W-:Y:S02]  /*0360*/  @P0 IADD3 R10, PT, PT, R10, 0x1, RZ ;  /* 0x000000010a0a0810 */ /* 0x000fe40007ffe0ff */
[----:B------:R-:W-:-:S04]  /*0370*/  ISETP.GT.U32.AND P0, PT, R4, R11, PT ;  /* 0x0000000b0400720c */ /* 0x000fc80003f04070 */
[----:B------:R-:W-:Y:S02]  /*0380*/  @!P1 IADD3 R10, PT, PT, -R10, RZ, RZ ;  /* 0x000000ff0a0a9210 */ /* 0x000fe40007ffe1ff */
[----:B------:R-:W-:Y:S01]  /*0390*/  @!P2 LOP3.LUT R10, RZ, R7, RZ, 0x33, !PT ;  /* 0x00000007ff0aa212 */ /* 0x000fe200078e33ff */
[----:B------:R-:W-:Y:S01]  /*03a0*/  IMAD R7, R13, R2, RZ ;  /* 0x000000020d077224 */ /* 0x000fe200078e02ff */
[----:B------:R-:W-:Y:S02]  /*03b0*/  ISETP.NE.AND P1, PT, R5, RZ, PT ;  /* 0x000000ff0500720c */ /* 0x000fe40003f25270 */
[----:B------:R-:W-:Y:S01]  /*03c0*/  IABS R6, R10 ;  /* 0x0000000a00067213 */ /* 0x000fe20000000000 */
[----:B------:R-:W-:Y:S01]  /*03d0*/  IMAD.HI.U32 R8, R9, R7, R8 ;  /* 0x0000000709087227 */ /* 0x000fe200078e0008 */
[----:B------:R-:W-:Y:S02]  /*03e0*/  LEA.HI R7, R5, R5, RZ, 0x1 ;  /* 0x0000000505077211 */ /* 0x000fe400078f08ff */
[----:B------:R-:W-:-:S02]  /*03f0*/  @!P0 IADD3 R11, PT, PT, R11, -R4, RZ ;  /* 0x800000040b0b8210 */ /* 0x000fc40007ffe0ff */
[----:B------:R-:W-:Y:S02]  /*0400*/  MOV R9, R6 ;  /* 0x0000000600097202 */ /* 0x000fe40000000f00 */
[----:B------:R-:W-:Y:S02]  /*0410*/  ISETP.GT.U32.AND P2, PT, R4, R11, PT ;  /* 0x0000000b0400720c */ /* 0x000fe40003f44070 */
[----:B------:R-:W-:Y:S01]  /*0420*/  ISETP.GE.AND P0, PT, R0, RZ, PT ;  /* 0x000000ff0000720c */ /* 0x000fe20003f06270 */
[----:B------:R-:W-:Y:S01]  /*0430*/  IMAD.HI.U32 R8, R8, R9, RZ ;  /* 0x0000000908087227 */ /* 0x000fe200078e00ff */
[----:B------:R-:W-:-:S04]  /*0440*/  SHF.R.S32.HI R7, RZ, 0x1, R7 ;  /* 0x00000001ff077819 */ /* 0x000fc80000011407 */
[----:B------:R-:W-:-:S05]  /*0450*/  IADD3 R8, PT, PT, -R8, RZ, RZ ;  /* 0x000000ff08087210 */ /* 0x000fca0007ffe1ff */
[----:B------:R-:W-:Y:S02]  /*0460*/  @!P2 IMAD.IADD R11, R11, 0x1, -R4 ;  /* 0x000000010b0ba824 */ /* 0x000fe400078e0a04 */
[----:B------:R-:W-:-:S03]  /*0470*/  IMAD R9, R2, R8, R9 ;  /* 0x0000000802097224 */ /* 0x000fc600078e0209 */
[----:B------:R-:W-:Y:S02]  /*0480*/  MOV R6, R11 ;  /* 0x0000000b00067202 */ /* 0x000fe40000000f00 */
[----:B------:R-:W-:Y:S02]  /*0490*/  ISETP.GT.U32.AND P2, PT, R2, R9, PT ;  /* 0x000000090200720c */ /* 0x000fe40003f44070 */
[----:B------:R-:W-:Y:S02]  /*04a0*/  @!P0 IADD3 R6, PT, PT, -R6, RZ, RZ ;  /* 0x000000ff06068210 */ /* 0x000fe40007ffe1ff */
[----:B------:R-:W-:-:S04]  /*04b0*/  @!P1 LOP3.LUT R6, RZ, R5, RZ, 0x33, !PT ;  /* 0x00000005ff069212 */ /* 0x000fc800078e33ff */
[----:B------:R-:W-:-:S05]  /*04c0*/  ISETP.GE.AND P1, PT, R6, R7, PT ;  /* 0x000000070600720c */ /* 0x000fca0003f26270 */
[----:B------:R-:W-:-:S05]  /*04d0*/  @!P2 IMAD.IADD R9, R9, 0x1, -R2 ;  /* 0x000000010909a824 */ /* 0x000fca00078e0a02 */
[----:B------:R-:W-:-:S03]  /*04e0*/  ISETP.GT.U32.AND P0, PT, R2, R9, PT ;  /* 0x000000090200720c */ /* 0x000fc60003f04070 */
[----:B------:R-:W-:Y:S10]  /*04f0*/  @P1 EXIT ;  /* 0x000000000000194d */ /* 0x000ff40003800000 */
[----:B------:R-:W0:Y:S01]  /*0500*/  LDC.64 R4, c[0x0][0x380] ;  /* 0x0000e000ff047b82 */ /* 0x000e220000000a00 */
[----:B------:R-:W-:Y:S01]  /*0510*/  ISETP.GE.AND P2, PT, R10, RZ, PT ;  /* 0x000000ff0a00720c */ /* 0x000fe20003f46270 */
[----:B------:R-:W1:Y:S01]  /*0520*/  LDCU.64 UR4, c[0x0][0x358] ;  /* 0x00006b00ff0477ac */ /* 0x000e620008000a00 */
[----:B------:R-:W-:Y:S02]  /*0530*/  ISETP.NE.AND P1, PT, R3, RZ, PT ;  /* 0x000000ff0300720c */ /* 0x000fe40003f25270 */
[----:B------:R-:W-:-:S03]  /*0540*/  @!P0 IADD3 R9, PT, PT, R9, -R2, RZ ;  /* 0x8000000209098210 */ /* 0x000fc60007ffe0ff */
[----:B------:R-:W2:Y:S06]  /*0550*/  LDC.64 R12, c[0x0][0x398] ;  /* 0x0000e600ff0c7b82 */ /* 0x000eac0000000a00 */
[----:B------:R-:W-:Y:S02]  /*0560*/  @!P2 IADD3 R9, PT, PT, -R9, RZ, RZ ;  /* 0x000000ff0909a210 */ /* 0x000fe40007ffe1ff */
[----:B------:R-:W3:Y:S01]  /*0570*/  LDC.64 R10, c[0x0][0x390] ;  /* 0x0000e400ff0a7b82 */ /* 0x000ee20000000a00 */
[----:B------:R-:W-:-:S05]  /*0580*/  @!P1 LOP3.LUT R9, RZ, R3, RZ, 0x33, !PT ;  /* 0x00000003ff099212 */ /* 0x000fca00078e33ff */
[----:B------:R-:W-:Y:S02]  /*0590*/  IMAD R9, R9, R7, R6 ;  /* 0x0000000709097224 */ /* 0x000fe400078e0206 */
[----:B0-----:R-:W-:-:S05]  /*05a0*/  IMAD.WIDE R2, R0, 0x4, R4 ;  /* 0x0000000400027825 */ /* 0x001fca00078e0204 */
[----:B-1----:R-:W4:Y:S01]  /*05b0*/  LDG.E R15, desc[UR4][R2.64] ;  /* 0x00000004020f7981 */ /* 0x002f22000c1e1900 */
[----:B------:R-:W-:-:S04]  /*05c0*/  IMAD.WIDE R4, R7, 0x4, R2 ;  /* 0x0000000407047825 */ /* 0x000fc800078e0202 */
[C---:B--2---:R-:W-:Y:S01]  /*05d0*/  IMAD.WIDE R12, R9.reuse, 0x4, R12 ;  /* 0x00000004090c7825 */ /* 0x044fe200078e020c */
[----:B------:R-:W2:Y:S03]  /*05e0*/  LDG.E R17, desc[UR4][R4.64] ;  /* 0x0000000404117981 */ /* 0x000ea6000c1e1900 */
[----:B---3--:R-:W-:Y:S02]  /*05f0*/  IMAD.WIDE R10, R9, 0x4, R10 ;  /* 0x00000004090a7825 */ /* 0x008fe400078e020a */
[----:B------:R-:W2:Y:S01]  /*0600*/  LDG.E R12, desc[UR4][R12.64] ;  /* 0x000000040c0c7981 */ /* 0x000ea2000c1e1900 */
[----:B------:R-:W0:Y:S03]  /*0610*/  LDC.64 R8, c[0x0][0x388] ;  /* 0x0000e200ff087b82 */ /* 0x000e260000000a00 */
[----:B------:R-:W3:Y:S01]  /*0620*/  LDG.E R10, desc[UR4][R10.64] ;  /* 0x000000040a0a7981 */ /* 0x000ee2000c1e1900 */
[----:B0-----:R-:W-:-:S04]  /*0630*/  IMAD.WIDE R8, R0, 0x4, R8 ;  /* 0x0000000400087825 */ /* 0x001fc800078e0208 */
[----:B------:R-:W-:-:S04]  /*0640*/  IMAD.WIDE R6, R7, 0x4, R8 ;  /* 0x0000000407067825 */ /* 0x000fc800078e0208 */
[-C--:B--2---:R-:W-:Y:S01]  /*0650*/  FMUL R19, R12, R17.reuse ;  /* 0x000000110c137220 */ /* 0x084fe20000400000 */
[----:B---3--:R-:W-:-:S03]  /*0660*/  FMUL R17, R10, R17 ;  /* 0x000000110a117220 */ /* 0x008fc60000400000 */
[-C--:B----4-:R-:W-:Y:S01]  /*0670*/  FFMA R19, R10, R15.reuse, -R19 ;  /* 0x0000000f0a137223 */ /* 0x090fe20000000813 */
[----:B------:R-:W-:-:S04]  /*0680*/  FFMA R17, R12, R15, R17 ;  /* 0x0000000f0c117223 */ /* 0x000fc80000000011 */
[----:B------:R-:W-:Y:S04]  /*0690*/  STG.E desc[UR4][R2.64], R19 ;  /* 0x0000001302007986 */ /* 0x000fe8000c101904 */
[----:B------:R-:W-:Y:S04]  /*06a0*/  STG.E desc[UR4][R4.64], R17 ;  /* 0x0000001104007986 */ /* 0x000fe8000c101904 */
[----:B------:R-:W2:Y:S04]  /*06b0*/  LDG.E R13, desc[UR4][R6.64] ;  /* 0x00000004060d7981 */ /* 0x000ea8000c1e1900 */
[----:B------:R-:W3:Y:S01]  /*06c0*/  LDG.E R11, desc[UR4][R8.64] ;  /* 0x00000004080b7981 */ /* 0x000ee2000c1e1900 */
[-C--:B--2---:R-:W-:Y:S01]  /*06d0*/  FMUL R15, R12, R13.reuse ;  /* 0x0000000d0c0f7220 */ /* 0x084fe20000400000 */
[----:B------:R-:W-:-:S03]  /*06e0*/  FMUL R13, R10, R13 ;  /* 0x0000000d0a0d7220 */ /* 0x000fc60000400000 */
[-C--:B---3--:R-:W-:Y:S01]  /*06f0*/  FFMA R15, R10, R11.reuse, -R15 ;  /* 0x0000000b0a0f7223 */ /* 0x088fe2000000080f */
[----:B------:R-:W-:-:S04]  /*0700*/  FFMA R13, R12, R11, R13 ;  /* 0x0000000b0c0d7223 */ /* 0x000fc8000000000d */
[----:B------:R-:W-:Y:S04]  /*0710*/  STG.E desc[UR4][R8.64], R15 ;  /* 0x0000000f08007986 */ /* 0x000fe8000c101904 */
[----:B------:R-:W-:Y:S01]  /*0720*/  STG.E desc[UR4][R6.64], R13 ;  /* 0x0000000d06007986 */ /* 0x000fe2000c101904 */
[----:B------:R-:W-:Y:S05]  /*0730*/  EXIT ;  /* 0x000000000000794d */ /* 0x000fea0003800000 */
.L_x_0:
[----:B------:R-:W-:-:S00]  /*0740*/  BRA `(.L_x_0) ;  /* 0xfffffffc00fc7947 */ /* 0x000fc0000383ffff */
[----:B------:R-:W-:-:S00]  /*0750*/  NOP ;  /* 0x0000000000007918 */ /* 0x000fc00000000000 */
        /* <DEDUP_REMOVED lines=10> */
.L_x_84:


//--------------------- .text._Z21embedding_grad_kernelPfPKfPKiiii --------------------------
	.section	.text._Z21embedding_grad_kernelPfPKfPKiiii,"ax",@progbits
	.align	128
        .global         _Z21embedding_grad_kernelPfPKfPKiiii
        .type           _Z21embedding_grad_kernelPfPKfPKiiii,@function
        .size           _Z21embedding_grad_kernelPfPKfPKiiii,(.L_x_85 - _Z21embedding_grad_kernelPfPKfPKiiii)
        .other          _Z21embedding_grad_kernelPfPKfPKiiii,@"STO_CUDA_ENTRY STV_DEFAULT"
_Z21embedding_grad_kernelPfPKfPKiiii:
.text._Z21embedding_grad_kernelPfPKfPKiiii:
[----:B------:R-:W-:Y:S01]  /*0000*/  LDC R1, c[0x0][0x37c] ;  /* 0x0000df00ff017b82 */ /* 0x000fe20000000800 */
[----:B------:R-:W0:Y:S07]  /*0010*/  S2R R4, SR_TID.X ;  /* 0x0000000000047919 */ /* 0x000e2e0000002100 */
[----:B------:R-:W1:Y:S08]  /*0020*/  LDC.64 R2, c[0x0][0x398] ;  /* 0x0000e600ff027b82 */ /* 0x000e700000000a00 */
[----:B------:R-:W0:Y:S08]  /*0030*/  S2UR UR4, SR_CTAID.X ;  /* 0x00000000000479c3 */ /* 0x000e300000002500 */
[----:B------:R-:W0:Y:S08]  /*0040*/  LDC R5, c[0x0][0x360] ;  /* 0x0000d800ff057b82 */ /* 0x000e300000000800 */
[----:B------:R-:W2:Y:S01]  /*0050*/  LDC R0, c[0x0][0x3a0] ;  /* 0x0000e800ff007b82 */ /* 0x000ea20000000800 */
[----:B-1----:R-:W-:-:S02]  /*0060*/  IMAD R7, R3, R2, RZ ;  /* 0x0000000203077224 */ /* 0x002fc400078e02ff */
[----:B0-----:R-:W-:Y:S02]  /*0070*/  IMAD R5, R5, UR4, R4 ;  /* 0x0000000405057c24 */ /* 0x001fe4000f8e0204 */
[----:B--2---:R-:W-:-:S05]  /*0080*/  IMAD R2, R7, R0, RZ ;  /* 0x0000000007027224 */ /* 0x004fca00078e02ff */
[----:B------:R-:W-:-:S13]  /*0090*/  ISETP.GE.AND P0, PT, R5, R2, PT ;  /* 0x000000020500720c */ /* 0x000fda0003f06270 */
[----:B------:R-:W-:Y:S05]  /*00a0*/  @P0 EXIT ;  /* 0x000000000000094d */ /* 0x000fea0003800000 */
[-C--:B------:R-:W-:Y:S01]  /*00b0*/  IABS R11, R0.reuse ;  /* 0x00000000000b7213 */ /* 0x080fe20000000000 */
[C---:B------:R-:W-:Y:S01]  /*00c0*/  IMAD R2, R3.reuse, R0, RZ ;  /* 0x0000000003027224 */ /* 0x040fe200078e02ff */
[----:B------:R-:W-:Y:S01]  /*00d0*/  IABS R12, R3 ;  /* 0x00000003000c7213 */ /* 0x000fe20000000000 */
[----:B------:R-:W0:Y:S01]  /*00e0*/  LDCU.64 UR4, c[0x0][0x358] ;  /* 0x00006b00ff0477ac */ /* 0x000e220008000a00 */
[----:B------:R-:W1:Y:S01]  /*00f0*/  I2F.RP R8, R11 ;  /* 0x0000000b00087306 */ /* 0x000e620000209400 */
[----:B------:R-:W-:Y:S02]  /*0100*/  IABS R10, R5 ;  /* 0x00000005000a7213 */ /* 0x000fe40000000000 */
[----:B------:R-:W-:Y:S02]  /*0110*/  IABS R14, R2 ;  /* 0x00000002000e7213 */ /* 0x000fe40000000000 */
[----:B------:R-:W-:-:S03]  /*0120*/  ISETP.NE.AND P4, PT, R3, RZ, PT ;  /* 0x000000ff0300720c */ /* 0x000fc60003f85270 */
[----:B-1----:R-:W1:Y:S02]  /*0130*/  MUFU.RCP R8, R8 ;  /* 0x0000000800087308 */ /* 0x002e640000001000 */
[----:B-1----:R-:W-:-:S06]  /*0140*/  VIADD R6, R8, 0xffffffe ;  /* 0x0ffffffe08067836 */ /* 0x002fcc0000000000 */
[----:B------:R1:W2:Y:S02]  /*0150*/  F2I.FTZ.U32.TRUNC.NTZ R7, R6 ;  /* 0x0000000600077305 */ /* 0x0002a4000021f000 */
[----:B-1----:R-:W-:Y:S02]  /*0160*/  IMAD.MOV.U32 R6, RZ, RZ, RZ ;  /* 0x000000ffff067224 */ /* 0x002fe400078e00ff */
[----:B--2---:R-:W-:-:S04]  /*0170*/  IMAD.MOV R4, RZ, RZ, -R7 ;  /* 0x000000ffff047224 */ /* 0x004fc800078e0a07 */
[----:B------:R-:W-:Y:S01]  /*0180*/  IMAD R9, R4, R11, RZ ;  /* 0x0000000b04097224 */ /* 0x000fe200078e02ff */
[----:B------:R-:W-:-:S03]  /*0190*/  MOV R4, R12 ;  /* 0x0000000c00047202 */ /* 0x000fc60000000f00 */
[----:B------:R-:W-:Y:S01]  /*01a0*/  IMAD.HI.U32 R7, R7, R9, R6 ;  /* 0x0000000907077227 */ /* 0x000fe200078e0006 */
[----:B------:R-:W1:Y:S01]  /*01b0*/  I2F.RP R13, R4 ;  /* 0x00000004000d7306 */ /* 0x000e620000209400 */
[----:B------:R-:W-:-:S04]  /*01c0*/  IABS R9, R2 ;  /* 0x0000000200097213 */ /* 0x000fc80000000000 */
[----:B------:R-:W-:-:S03]  /*01d0*/  IMAD.HI.U32 R6, R7, R10, RZ ;  /* 0x0000000a07067227 */ /* 0x000fc600078e00ff */
[----:B------:R-:W2:Y:S02]  /*01e0*/  I2F.RP R8, R9 ;  /* 0x0000000900087306 */ /* 0x000ea40000209400 */
[----:B------:R-:W-:-:S05]  /*01f0*/  IADD3 R12, PT, PT, -R6, RZ, RZ ;  /* 0x000000ff060c7210 */ /* 0x000fca0007ffe1ff */
[C---:B------:R-:W-:Y:S01]  /*0200*/  IMAD R12, R11.reuse, R12, R10 ;  /* 0x0000000c0b0c7224 */ /* 0x040fe200078e020a */
[----:B-1----:R-:W1:Y:S04]  /*0210*/  MUFU.RCP R13, R13 ;  /* 0x0000000d000d7308 */ /* 0x002e680000001000 */
[----:B------:R-:W-:-:S04]  /*0220*/  ISETP.GT.U32.AND P1, PT, R11, R12, PT ;  /* 0x0000000c0b00720c */ /* 0x000fc80003f24070 */
[----:B--2---:R-:W2:Y:S09]  /*0230*/  MUFU.RCP R8, R8 ;  /* 0x0000000800087308 */ /* 0x004eb20000001000 */
[----:B------:R-:W-:Y:S01]  /*0240*/  @!P1 IADD3 R12, PT, PT, R12, -R11, RZ ;  /* 0x8000000b0c0c9210 */ /* 0x000fe20007ffe0ff */
[----:B-1----:R-:W-:Y:S01]  /*0250*/  VIADD R7, R13, 0xffffffe ;  /* 0x0ffffffe0d077836 */ /* 0x002fe20000000000 */
[----:B------:R-:W-:-:S02]  /*0260*/  @!P1 IADD3 R6, PT, PT, R6, 0x1, RZ ;  /* 0x0000000106069810 */ /* 0x000fc40007ffe0ff */
[----:B------:R-:W-:Y:S02]  /*0270*/  ISETP.GE.U32.AND P0, PT, R12, R11, PT ;  /* 0x0000000b0c00720c */ /* 0x000fe40003f06070 */
[----:B------:R-:W-:Y:S01]  /*0280*/  LOP3.LUT R11, R5, R0, RZ, 0x3c, !PT ;  /* 0x00000000050b7212 */ /* 0x000fe200078e3cff */
[----:B------:R-:W1:Y:S01]  /*0290*/  F2I.FTZ.U32.TRUNC.NTZ R7, R7 ;  /* 0x0000000700077305 */ /* 0x000e62000021f000 */
[----:B------:R-:W-:Y:S01]  /*02a0*/  ISETP.NE.AND P1, PT, R0, RZ, PT ;  /* 0x000000ff0000720c */ /* 0x000fe20003f25270 */
[----:B--2---:R-:W-:Y:S01]  /*02b0*/  VIADD R12, R8, 0xffffffe ;  /* 0x0ffffffe080c7836 */ /* 0x004fe20000000000 */
[----:B------:R-:W-:-:S05]  /*02c0*/  ISETP.GE.AND P2, PT, R11, RZ, PT ;  /* 0x000000ff0b00720c */ /* 0x000fca0003f46270 */
[----:B------:R-:W2:Y:S02]  /*02d0*/  F2I.FTZ.U32.TRUNC.NTZ R13, R12 ;  /* 0x0000000c000d7305 */ /* 0x000ea4000021f000 */
[----:B------:R-:W-:-:S04]  /*02e0*/  @P0 VIADD R6, R6, 0x1 ;  /* 0x0000000106060836 */ /* 0x000fc80000000000 */
[----:B------:R-:W-:Y:S02]  /*02f0*/  IMAD.MOV.U32 R8, RZ, RZ, R6 ;  /* 0x000000ffff087224 */ /* 0x000fe400078e0006 */
[----:B------:R-:W-:Y:S01]  /*0300*/  HFMA2 R6, -RZ, RZ, 0, 0 ;  /* 0x00000000ff067431 */ /* 0x000fe200000001ff */
[----:B-1----:R-:W-:Y:S02]  /*0310*/  IADD3 R11, PT, PT, RZ, -R7, RZ ;  /* 0x80000007ff0b7210 */ /* 0x002fe40007ffe0ff */
[----:B------:R-:W-:Y:S02]  /*0320*/  @!P2 IADD3 R8, PT, PT, -R8, RZ, RZ ;  /* 0x000000ff0808a210 */ /* 0x000fe40007ffe1ff */
[----:B------:R-:W-:Y:S01]  /*0330*/  @!P1 LOP3.LUT R8, RZ, R0, RZ, 0x33, !PT ;  /* 0x00000000ff089212 */ /* 0x000fe200078e33ff */
[----:B------:R-:W-:Y:S02]  /*0340*/  IMAD R11, R11, R4, RZ ;  /* 0x000000040b0b7224 */ /* 0x000fe400078e02ff */
[----:B--2---:R-:W-:Y:S01]  /*0350*/  IMAD.MOV R12, RZ, RZ, -R13 ;  /* 0x000000ffff0c7224 */ /* 0x004fe200078e0a0d */
[----:B------:R-:W-:Y:S01]  /*0360*/  IABS R15, R8 ;  /* 0x00000008000f7213 */ /* 0x000fe20000000000 */
[----:B------:R-:W-:Y:S01]  /*0370*/  IMAD.HI.U32 R6, R7, R11, R6 ;  /* 0x0000000b07067227 */ /* 0x000fe200078e0006 */
[----:B------:R-:W-:-:S03]  /*0380*/  ISETP.GE.AND P5, PT, R8, RZ, PT ;  /* 0x000000ff0800720c */ /* 0x000fc60003fa6270 */
[----:B------:R-:W-:Y:S02]  /*0390*/  IMAD.MOV.U32 R11, RZ, RZ, R15 ;  /* 0x000000ffff0b7224 */ /* 0x000fe400078e000f */
[----:B------:R-:W-:Y:S01]  /*03a0*/  IMAD R7, R12, R9, RZ ;  /* 0x000000090c077224 */ /* 0x000fe200078e02ff */
[----:B------:R-:W-:Y:S01]  /*03b0*/  MOV R12, RZ ;  /* 0x000000ff000c7202 */ /* 0x000fe20000000f00 */
[----:B------:R-:W-:-:S04]  /*03c0*/  IMAD.HI.U32 R6, R6, R11, RZ ;  /* 0x0000000b06067227 */ /* 0x000fc800078e00ff */
[----:B------:R-:W-:Y:S01]  /*03d0*/  IMAD.HI.U32 R13, R13, R7, R12 ;  /* 0x000000070d0d7227 */ /* 0x000fe200078e000c */
[----:B------:R-:W-:-:S03]  /*03e0*/  IADD3 R6, PT, PT, -R6, RZ, RZ ;  /* 0x000000ff06067210 */ /* 0x000fc60007ffe1ff */
[----:B------:R-:W-:Y:S02]  /*03f0*/  IMAD.MOV R7, RZ, RZ, -R14 ;  /* 0x000000ffff077224 */ /* 0x000fe400078e0a0e */
[----:B------:R-:W-:Y:S01]  /*0400*/  IMAD R11, R4, R6, R11 ;  /* 0x00000006040b7224 */ /* 0x000fe200078e020b */
[----:B------:R-:W-:Y:S01]  /*0410*/  LOP3.LUT R6, R5, R2, RZ, 0x3c, !PT ;  /* 0x0000000205067212 */ /* 0x000fe200078e3cff */
[----:B------:R-:W-:-:S03]  /*0420*/  IMAD.HI.U32 R13, R13, R10, RZ ;  /* 0x0000000a0d0d7227 */ /* 0x000fc600078e00ff */
[----:B------:R-:W-:Y:S01]  /*0430*/  ISETP.GT.U32.AND P0, PT, R4, R11, PT ;  /* 0x0000000b0400720c */ /* 0x000fe20003f04070 */
[----:B------:R-:W-:Y:S01]  /*0440*/  IMAD R10, R13, R7, R10 ;  /* 0x000000070d0a7224 */ /* 0x000fe200078e020a */
[----:B------:R-:W-:Y:S02]  /*0450*/  ISETP.GE.AND P2, PT, R6, RZ, PT ;  /* 0x000000ff0600720c */ /* 0x000fe40003f46270 */
[----:B------:R-:W1:Y:S02]  /*0460*/  LDC.64 R6, c[0x0][0x390] ;  /* 0x0000e400ff067b82 */ /* 0x000e640000000a00 */
[----:B------:R-:W-:-:S07]  /*0470*/  ISETP.GT.U32.AND P3, PT, R9, R10, PT ;  /* 0x0000000a0900720c */ /* 0x000fce0003f64070 */
[----:B------:R-:W-:-:S04]  /*0480*/  @!P0 IADD3 R11, PT, PT, R11, -R4, RZ ;  /* 0x800000040b0b8210 */ /* 0x000fc80007ffe0ff */
[----:B------:R-:W-:Y:S02]  /*0490*/  ISETP.GT.U32.AND P0, PT, R4, R11, PT ;  /* 0x0000000b0400720c */ /* 0x000fe40003f04070 */
[----:B------:R-:W-:Y:S02]  /*04a0*/  @!P3 IMAD.IADD R10, R10, 0x1, -R9 ;  /* 0x000000010a0ab824 */ /* 0x000fe400078e0a09 */
[----:B------:R-:W-:Y:S01]  /*04b0*/  @!P3 VIADD R13, R13, 0x1 ;  /* 0x000000010d0db836 */ /* 0x000fe20000000000 */
[----:B------:R-:W-:Y:S02]  /*04c0*/  ISETP.NE.AND P3, PT, R2, RZ, PT ;  /* 0x000000ff0200720c */ /* 0x000fe40003f65270 */
[----:B------:R-:W-:-:S06]  /*04d0*/  ISETP.GE.U32.AND P1, PT, R10, R9, PT ;  /* 0x000000090a00720c */ /* 0x000fcc0003f26070 */
[----:B------:R-:W-:-:S05]  /*04e0*/  @!P0 IMAD.IADD R11, R11, 0x1, -R4 ;  /* 0x000000010b0b8824 */ /* 0x000fca00078e0a04 */
[----:B------:R-:W-:Y:S02]  /*04f0*/  MOV R4, R11 ;  /* 0x0000000b00047202 */ /* 0x000fe40000000f00 */
[----:B------:R-:W-:Y:S01]  /*0500*/  @P1 IADD3 R13, PT, PT, R13, 0x1, RZ ;  /* 0x000000010d0d1810 */ /* 0x000fe20007ffe0ff */
[----:B------:R-:W2:Y:S01]  /*0510*/  LDC.64 R10, c[0x0][0x388] ;  /* 0x0000e200ff0a7b82 */ /* 0x000ea20000000a00 */
[----:B------:R-:W-:Y:S02]  /*0520*/  @!P5 IADD3 R4, PT, PT, -R4, RZ, RZ ;  /* 0x000000ff0404d210 */ /* 0x000fe40007ffe1ff */
[----:B------:R-:W-:Y:S01]  /*0530*/  @!P4 LOP3.LUT R4, RZ, R3, RZ, 0x33, !PT ;  /* 0x00000003ff04c212 */ /* 0x000fe200078e33ff */
[----:B------:R-:W-:Y:S01]  /*0540*/  @!P2 IMAD.MOV R13, RZ, RZ, -R13 ;  /* 0x000000ffff0da224 */ /* 0x000fe200078e0a0d */
[----:B------:R-:W-:-:S05]  /*0550*/  @!P3 LOP3.LUT R13, RZ, R2, RZ, 0x33, !PT ;  /* 0x00000002ff0db212 */ /* 0x000fca00078e33ff */
[----:B------:R-:W-:-:S04]  /*0560*/  IMAD R3, R13, R3, R4 ;  /* 0x000000030d037224 */ /* 0x000fc800078e0204 */
[----:B-1----:R-:W-:-:S06]  /*0570*/  IMAD.WIDE R2, R3, 0x4, R6 ;  /* 0x0000000403027825 */ /* 0x002fcc00078e0206 */
[----:B0-----:R-:W3:Y:S01]  /*0580*/  LDG.E R2, desc[UR4][R2.64] ;  /* 0x0000000402027981 */ /* 0x001ee2000c1e1900 */
[----:B--2---:R-:W-:Y:S02]  /*0590*/  IMAD.WIDE R6, R5, 0x4, R10 ;  /* 0x0000000405067825 */ /* 0x004fe400078e020a */
[----:B------:R-:W0:Y:S04]  /*05a0*/  LDC.64 R10, c[0x0][0x380] ;  /* 0x0000e000ff0a7b82 */ /* 0x000e280000000a00 */
[----:B------:R-:W2:Y:S01]  /*05b0*/  LDG.E R7, desc[UR4][R6.64] ;  /* 0x0000000406077981 */ /* 0x000ea2000c1e1900 */
[----:B------:R-:W-:-:S04]  /*05c0*/  IMAD.MOV R8, RZ, RZ, -R8 ;  /* 0x000000ffff087224 */ /* 0x000fc800078e0a08 */
[----:B------:R-:W-:-:S04]  /*05d0*/  IMAD R5, R0, R8, R5 ;  /* 0x0000000800057224 */ /* 0x000fc800078e0205 */
[----:B---3--:R-:W-:-:S04]  /*05e0*/  IMAD R5, R2, R0, R5 ;  /* 0x0000000002057224 */ /* 0x008fc800078e0205 */
[----:B0-----:R-:W-:-:S05]  /*05f0*/  IMAD.WIDE R4, R5, 0x4, R10 ;  /* 0x0000000405047825 */ /* 0x001fca00078e020a */
[----:B--2---:R-:W-:Y:S01]  /*0600*/  REDG.E.ADD.F32.FTZ.RN.STRONG.GPU desc[UR4][R4.64], R7 ;  /* 0x00000007040079a6 */ /* 0x004fe2000c12f304 */
[----:B------:R-:W-:Y:S05]  /*0610*/  EXIT ;  /* 0x000000000000794d */ /* 0x000fea0003800000 */
.L_x_1:
        /* <DEDUP_REMOVED lines=14> */
.L_x_85:


//--------------------- .text._Z16embedding_kernelPKfPKiPfiii --------------------------
	.section	.text._Z16embedding_kernelPKfPKiPfiii,"ax",@progbits
	.align	128
        .global         _Z16embedding_kernelPKfPKiPfiii
        .type           _Z16embedding_kernelPKfPKiPfiii,@function
        .size           _Z16embedding_kernelPKfPKiPfiii,(.L_x_86 - _Z16embedding_kernelPKfPKiPfiii)
        .other          _Z16embedding_kernelPKfPKiPfiii,@"STO_CUDA_ENTRY STV_DEFAULT"
_Z16embedding_kernelPKfPKiPfiii:
.text._Z16embedding_kernelPKfPKiPfiii:
        /* <DEDUP_REMOVED lines=20> */
[----:B-1----:R-:W-:Y:S01]  /*0140*/  VIADD R6, R4, 0xffffffe ;  /* 0x0ffffffe04067836 */ /* 0x002fe20000000000 */
[----:B------:R-:W-:-:S05]  /*0150*/  IABS R4, R9 ;  /* 0x0000000900047213 */ /* 0x000fca0000000000 */
[----:B------:R1:W2:Y:S02]  /*0160*/  F2I.FTZ.U32.TRUNC.NTZ R7, R6 ;  /* 0x0000000600077305 */ /* 0x0002a4000021f000 */
[----:B-1----:R-:W-:Y:S01]  /*0170*/  HFMA2 R6, -RZ, RZ, 0, 0 ;  /* 0x00000000ff067431 */ /* 0x002fe200000001ff */
[----:B--2---:R-:W-:-:S05]  /*0180*/  IADD3 R2, PT, PT, RZ, -R7, RZ ;  /* 0x80000007ff027210 */ /* 0x004fca0007ffe0ff */
[----:B------:R-:W-:Y:S02]  /*0190*/  IMAD R13, R2, R11, RZ ;  /* 0x0000000b020d7224 */ /* 0x000fe400078e02ff */
[----:B------:R-:W-:Y:S02]  /*01a0*/  IMAD.MOV.U32 R2, RZ, RZ, R10 ;  /* 0x000000ffff027224 */ /* 0x000fe400078e000a */
[----:B------:R-:W-:Y:S01]  /*01b0*/  IMAD.HI.U32 R7, R7, R13, R6 ;  /* 0x0000000d07077227 */ /* 0x000fe200078e0006 */
[----:B------:R-:W1:Y:S05]  /*01c0*/  I2F.RP R10, R4 ;  /* 0x00000004000a7306 */ /* 0x000e6a0000209400 */
[----:B------:R-:W-:-:S03]  /*01d0*/  IMAD.HI.U32 R6, R7, R8, RZ ;  /* 0x0000000807067227 */ /* 0x000fc600078e00ff */
[----:B------:R-:W2:Y:S01]  /*01e0*/  I2F.RP R13, R2 ;  /* 0x00000002000d7306 */ /* 0x000ea20000209400 */
[----:B------:R-:W-:-:S04]  /*01f0*/  IMAD.MOV R12, RZ, RZ, -R6 ;  /* 0x000000ffff0c7224 */ /* 0x000fc800078e0a06 */
[----:B------:R-:W-:-:S03]  /*0200*/  IMAD R12, R11, R12, R8 ;  /* 0x0000000c0b0c7224 */ /* 0x000fc600078e0208 */
[----:B-1----:R-:W1:Y:S02]  /*0210*/  MUFU.RCP R10, R10 ;  /* 0x0000000a000a7308 */ /* 0x002e640000001000 */
[----:B------:R-:W-:-:S06]  /*0220*/  ISETP.GT.U32.AND P1, PT, R11, R12, PT ;  /* 0x0000000c0b00720c */ /* 0x000fcc0003f24070 */
[----:B--2---:R-:W2:Y:S07]  /*0230*/  MUFU.RCP R13, R13 ;  /* 0x0000000d000d7308 */ /* 0x004eae0000001000 */
[----:B------:R-:W-:Y:S02]  /*0240*/  @!P1 IMAD.IADD R12, R12, 0x1, -R11 ;  /* 0x000000010c0c9824 */ /* 0x000fe400078e0a0b */
[----:B------:R-:W-:Y:S01]  /*0250*/  @!P1 VIADD R6, R6, 0x1 ;  /* 0x0000000106069836 */ /* 0x000fe20000000000 */
[----:B------:R-:W-:-:S02]  /*0260*/  ISETP.NE.AND P1, PT, R5, RZ, PT ;  /* 0x000000ff0500720c */ /* 0x000fc40003f25270 */
[----:B------:R-:W-:Y:S02]  /*0270*/  ISETP.GE.U32.AND P0, PT, R12, R11, PT ;  /* 0x0000000b0c00720c */ /* 0x000fe40003f06070 */
[----:B------:R-:W-:Y:S02]  /*0280*/  LOP3.LUT R11, R0, R5, RZ, 0x3c, !PT ;  /* 0x00000005000b7212 */ /* 0x000fe400078e3cff */
[----:B-1----:R-:W-:Y:S02]  /*0290*/  IADD3 R12, PT, PT, R10, 0xffffffe, RZ ;  /* 0x0ffffffe0a0c7810 */ /* 0x002fe40007ffe0ff */
[----:B--2---:R-:W-:Y:S02]  /*02a0*/  IADD3 R7, PT, PT, R13, 0xffffffe, RZ ;  /* 0x0ffffffe0d077810 */ /* 0x004fe40007ffe0ff */
[----:B------:R-:W-:Y:S01]  /*02b0*/  ISETP.GE.AND P2, PT, R11, RZ, PT ;  /* 0x000000ff0b00720c */ /* 0x000fe20003f46270 */
[----:B------:R-:W1:Y:S04]  /*02c0*/  F2I.FTZ.U32.TRUNC.NTZ R13, R12 ;  /* 0x0000000c000d7305 */ /* 0x000e68000021f000 */
[----:B------:R-:W-:-:S04]  /*02d0*/  @P0 IADD3 R6, PT, PT, R6, 0x1, RZ ;  /* 0x0000000106060810 */ /* 0x000fc80007ffe0ff */
[----:B------:R-:W2:Y:S01]  /*02e0*/  F2I.FTZ.U32.TRUNC.NTZ R7, R7 ;  /* 0x0000000700077305 */ /* 0x000ea2000021f000 */
[----:B------:R-:W-:Y:S01]  /*02f0*/  MOV R10, R6 ;  /* 0x00000006000a7202 */ /* 0x000fe20000000f00 */
[----:B------:R-:W-:-:S04]  /*0300*/  IMAD.MOV.U32 R6, RZ, RZ, RZ ;  /* 0x000000ffff067224 */ /* 0x000fc800078e00ff */
[----:B------:R-:W-:Y:S01]  /*0310*/  @!P2 IMAD.MOV R10, RZ, RZ, -R10 ;  /* 0x000000ffff0aa224 */ /* 0x000fe200078e0a0a */
[----:B------:R-:W-:Y:S02]  /*0320*/  @!P1 LOP3.LUT R10, RZ, R5, RZ, 0x33, !PT ;  /* 0x00000005ff0a9212 */ /* 0x000fe400078e33ff */
[----:B-1----:R-:W-:Y:S02]  /*0330*/  IADD3 R15, PT, PT, RZ, -R13, RZ ;  /* 0x8000000dff0f7210 */ /* 0x002fe40007ffe0ff */
[----:B------:R-:W-:Y:S02]  /*0340*/  IABS R12, R10 ;  /* 0x0000000a000c7213 */ /* 0x000fe40000000000 */
[----:B------:R-:W-:Y:S01]  /*0350*/  ISETP.GE.AND P5, PT, R10, RZ, PT ;  /* 0x000000ff0a00720c */ /* 0x000fe20003fa6270 */
[----:B--2---:R-:W-:-:S04]  /*0360*/  IMAD.MOV R11, RZ, RZ, -R7 ;  /* 0x000000ffff0b7224 */ /* 0x004fc800078e0a07 */
[----:B------:R-:W-:-:S04]  /*0370*/  IMAD R11, R11, R2, RZ ;  /* 0x000000020b0b7224 */ /* 0x000fc800078e02ff */
[----:B------:R-:W-:Y:S01]  /*0380*/  IMAD.HI.U32 R6, R7, R11, R6 ;  /* 0x0000000b07067227 */ /* 0x000fe200078e0006 */
[----:B------:R-:W-:-:S03]  /*0390*/  MOV R11, R12 ;  /* 0x0000000c000b7202 */ /* 0x000fc60000000f00 */
[----:B------:R-:W-:Y:S02]  /*03a0*/  IMAD R7, R15, R4, RZ ;  /* 0x000000040f077224 */ /* 0x000fe400078e02ff */
[----:B------:R-:W-:Y:S02]  /*03b0*/  IMAD.MOV.U32 R12, RZ, RZ, RZ ;  /* 0x000000ffff0c7224 */ /* 0x000fe400078e00ff */
[----:B------:R-:W-:-:S04]  /*03c0*/  IMAD.HI.U32 R6, R6, R11, RZ ;  /* 0x0000000b06067227 */ /* 0x000fc800078e00ff */
[----:B------:R-:W-:Y:S01]  /*03d0*/  IMAD.HI.U32 R13, R13, R7, R12 ;  /* 0x000000070d0d7227 */ /* 0x000fe200078e000c */
[----:B------:R-:W-:-:S03]  /*03e0*/  IADD3 R7, PT, PT, RZ, -R14, RZ ;  /* 0x8000000eff077210 */ /* 0x000fc60007ffe0ff */
[----:B------:R-:W-:Y:S02]  /*03f0*/  IMAD.MOV R6, RZ, RZ, -R6 ;  /* 0x000000ffff067224 */ /* 0x000fe400078e0a06 */
[----:B------:R-:W-:-:S04]  /*0400*/  IMAD.HI.U32 R13, R13, R8, RZ ;  /* 0x000000080d0d7227 */ /* 0x000fc800078e00ff */
[----:B------:R-:W-:Y:S02]  /*0410*/  IMAD R7, R13, R7, R8 ;  /* 0x000000070d077224 */ /* 0x000fe400078e0208 */
[----:B------:R-:W-:-:S03]  /*0420*/  IMAD R11, R2, R6, R11 ;  /* 0x00000006020b7224 */ /* 0x000fc600078e020b */
[----:B------:R-:W-:Y:S02]  /*0430*/  ISETP.GT.U32.AND P3, PT, R4, R7, PT ;  /* 0x000000070400720c */ /* 0x000fe40003f64070 */
[----:B------:R-:W-:-:S11]  /*0440*/  ISETP.GT.U32.AND P0, PT, R2, R11, PT ;  /* 0x0000000b0200720c */ /* 0x000fd60003f04070 */
[-C--:B------:R-:W-:Y:S02]  /*0450*/  @!P3 IADD3 R7, PT, PT, R7, -R4.reuse, RZ ;  /* 0x800000040707b210 */ /* 0x080fe40007ffe0ff */
[----:B------:R-:W-:Y:S01]  /*0460*/  @!P0 IMAD.IADD R11, R11, 0x1, -R2 ;  /* 0x000000010b0b8824 */ /* 0x000fe200078e0a02 */
[----:B------:R-:W-:Y:S02]  /*0470*/  @!P3 IADD3 R13, PT, PT, R13, 0x1, RZ ;  /* 0x000000010d0db810 */ /* 0x000fe40007ffe0ff */
[----:B------:R-:W-:Y:S02]  /*0480*/  ISETP.GE.U32.AND P1, PT, R7, R4, PT ;  /* 0x000000040700720c */ /* 0x000fe40003f26070 */
[----:B------:R-:W-:Y:S01]  /*0490*/  ISETP.GT.U32.AND P0, PT, R2, R11, PT ;  /* 0x0000000b0200720c */ /* 0x000fe20003f04070 */
[----:B------:R-:W1:Y:S01]  /*04a0*/  LDC.64 R6, c[0x0][0x388] ;  /* 0x0000e200ff067b82 */ /* 0x000e620000000a00 */
[----:B------:R-:W-:Y:S02]  /*04b0*/  LOP3.LUT R4, R0, R9, RZ, 0x3c, !PT ;  /* 0x0000000900047212 */ /* 0x000fe400078e3cff */
[----:B------:R-:W-:-:S02]  /*04c0*/  ISETP.NE.AND P3, PT, R9, RZ, PT ;  /* 0x000000ff0900720c */ /* 0x000fc40003f65270 */
[----:B------:R-:W-:-:S05]  /*04d0*/  ISETP.GE.AND P2, PT, R4, RZ, PT ;  /* 0x000000ff0400720c */ /* 0x000fca0003f46270 */
[----:B------:R-:W-:Y:S02]  /*04e0*/  @P1 VIADD R13, R13, 0x1 ;  /* 0x000000010d0d1836 */ /* 0x000fe40000000000 */
[----:B------:R-:W-:-:S04]  /*04f0*/  @!P0 IADD3 R11, PT, PT, R11, -R2, RZ ;  /* 0x800000020b0b8210 */ /* 0x000fc80007ffe0ff */
[----:B------:R-:W-:Y:S02]  /*0500*/  @!P5 IADD3 R11, PT, PT, -R11, RZ, RZ ;  /* 0x000000ff0b0bd210 */ /* 0x000fe40007ffe1ff */
[----:B------:R-:W-:Y:S01]  /*0510*/  @!P2 IMAD.MOV R13, RZ, RZ, -R13 ;  /* 0x000000ffff0da224 */ /* 0x000fe200078e0a0d */
[----:B------:R-:W-:Y:S02]  /*0520*/  @!P3 LOP3.LUT R13, RZ, R9, RZ, 0x33, !PT ;  /* 0x00000009ff0db212 */ /* 0x000fe400078e33ff */
[----:B------:R-:W-:-:S05]  /*0530*/  @!P4 LOP3.LUT R11, RZ, R3, RZ, 0x33, !PT ;  /* 0x00000003ff0bc212 */ /* 0x000fca00078e33ff */
[----:B------:R-:W-:-:S04]  /*0540*/  IMAD R3, R13, R3, R11 ;  /* 0x000000030d037224 */ /* 0x000fc800078e020b */
[----:B-1----:R-:W-:Y:S02]  /*0550*/  IMAD.WIDE R2, R3, 0x4, R6 ;  /* 0x0000000403027825 */ /* 0x002fe400078e0206 */
[----:B------:R-:W1:Y:S04]  /*0560*/  LDC.64 R6, c[0x0][0x380] ;  /* 0x0000e000ff067b82 */ /* 0x000e680000000a00 */
[----:B0-----:R-:W2:Y:S01]  /*0570*/  LDG.E R2, desc[UR4][R2.64] ;  /* 0x0000000402027981 */ /* 0x001ea2000c1e1900 */
[----:B------:R-:W-:-:S04]  /*0580*/  IMAD.MOV R4, RZ, RZ, -R10 ;  /* 0x000000ffff047224 */ /* 0x000fc800078e0a0a */
[----:B------:R-:W-:-:S04]  /*0590*/  IMAD R4, R5, R4, R0 ;  /* 0x0000000405047224 */ /* 0x000fc800078e0200 */
[----:B--2---:R-:W-:-:S04]  /*05a0*/  IMAD R5, R2, R5, R4 ;  /* 0x0000000502057224 */ /* 0x004fc800078e0204 */
[----:B-1----:R-:W-:Y:S02]  /*05b0*/  IMAD.WIDE R4, R5, 0x4, R6 ;  /* 0x0000000405047825 */ /* 0x002fe400078e0206 */
[----:B------:R-:W0:Y:S04]  /*05c0*/  LDC.64 R6, c[0x0][0x390] ;  /* 0x0000e400ff067b82 */ /* 0x000e280000000a00 */
[----:B------:R-:W2:Y:S01]  /*05d0*/  LDG.E R5, desc[UR4][R4.64] ;  /* 0x0000000404057981 */ /* 0x000ea2000c1e1900 */
[----:B0-----:R-:W-:-:S05]  /*05e0*/  IMAD.WIDE R6, R0, 0x4, R6 ;  /* 0x0000000400067825 */ /* 0x001fca00078e0206 */
[----:B--2---:R-:W-:Y:S01]  /*05f0*/  STG.E desc[UR4][R6.64], R5 ;  /* 0x0000000506007986 */ /* 0x004fe2000c101904 */
[----:B------:R-:W-:Y:S05]  /*0600*/  EXIT ;  /* 0x000000000000794d */ /* 0x000fea0003800000 */
.L_x_2:
        /* <DEDUP_REMOVED lines=15> */
.L_x_86:


//--------------------- .text._Z24compute_grad_norm_kernelPKfPfi --------------------------
	.section	.text._Z24compute_grad_norm_kernelPKfPfi,"ax",@progbits
	.align	128
        .global         _Z24compute_grad_norm_kernelPKfPfi
        .type           _Z24compute_grad_norm_kernelPKfPfi,@function
        .size           _Z24compute_grad_norm_kernelPKfPfi,(.L_x_87 - _Z24compute_grad_norm_kernelPKfPfi)
        .other          _Z24compute_grad_norm_kernelPKfPfi,@"STO_CUDA_ENTRY STV_DEFAULT"
_Z24compute_grad_norm_kernelPKfPfi:
.text._Z24compute_grad_norm_kernelPKfPfi:
[----:B------:R-:W-:Y:S01]  /*0000*/  LDC R1, c[0x0][0x37c] ;  /* 0x0000df00ff017b82 */ /* 0x000fe20000000800 */
[----:B------:R-:W0:Y:S01]  /*0010*/  S2R R6, SR_TID.X ;  /* 0x0000000000067919 */ /* 0x000e220000002100 */
[----:B------:R-:W0:Y:S01]  /*0020*/  LDCU UR8, c[0x0][0x360] ;  /* 0x00006c00ff0877ac */ /* 0x000e220008000800 */
[----:B------:R-:W0:Y:S01]  /*0030*/  S2R R7, SR_CTAID.X ;  /* 0x0000000000077919 */ /* 0x000e220000002500 */
[----:B------:R-:W1:Y:S01]  /*0040*/  LDCU UR4, c[0x0][0x390] ;  /* 0x00007200ff0477ac */ /* 0x000e620008000800 */
[----:B------:R-:W2:Y:S01]  /*0050*/  LDCU.64 UR6, c[0x0][0x358] ;  /* 0x00006b00ff0677ac */ /* 0x000ea20008000a00 */
[----:B0-----:R-:W-:-:S05]  /*0060*/  IMAD R5, R7, UR8, R6 ;  /* 0x0000000807057c24 */ /* 0x001fca000f8e0206 */
[----:B-1----:R-:W-:-:S13]  /*0070*/  ISETP.GE.AND P1, PT, R5, UR4, PT ;  /* 0x0000000405007c0c */ /* 0x002fda000bf26270 */
[----:B------:R-:W0:Y:S02]  /*0080*/  @!P1 LDC.64 R2, c[0x0][0x380] ;  /* 0x0000e000ff029b82 */ /* 0x000e240000000a00 */
[----:B0-----:R-:W-:-:S06]  /*0090*/  @!P1 IMAD.WIDE R2, R5, 0x4, R2 ;  /* 0x0000000405029825 */ /* 0x001fcc00078e0202 */
[----:B--2---:R-:W2:Y:S01]  /*00a0*/  @!P1 LDG.E R2, desc[UR6][R2.64] ;  /* 0x0000000602029981 */ /* 0x004ea2000c1e1900 */
[----:B------:R-:W0:Y:S01]  /*00b0*/  S2UR UR5, SR_CgaCtaId ;  /* 0x00000000000579c3 */ /* 0x000e220000008800 */
[----:B------:R-:W-:Y:S01]  /*00c0*/  IMAD.U32 R0, RZ, RZ, UR8 ;  /* 0x00000008ff007e24 */ /* 0x000fe2000f8e00ff */
[----:B------:R-:W-:Y:S01]  /*00d0*/  UMOV UR4, 0x400 ;  /* 0x0000040000047882 */ /* 0x000fe20000000000 */
[----:B------:R-:W-:-:S03]  /*00e0*/  IMAD.MOV.U32 R4, RZ, RZ, RZ ;  /* 0x000000ffff047224 */ /* 0x000fc600078e00ff */
[----:B------:R-:W-:Y:S01]  /*00f0*/  ISETP.GE.U32.AND P0, PT, R0, 0x2, PT ;  /* 0x000000020000780c */ /* 0x000fe20003f06070 */
[----:B0-----:R-:W-:-:S06]  /*0100*/  ULEA UR4, UR5, UR4, 0x18 ;  /* 0x0000000405047291 */ /* 0x001fcc000f8ec0ff */
[----:B------:R-:W-:Y:S01]  /*0110*/  LEA R5, R6, UR4, 0x2 ;  /* 0x0000000406057c11 */ /* 0x000fe2000f8e10ff */
[----:B--2---:R-:W-:Y:S01]  /*0120*/  @!P1 FMUL R4, R2, R2 ;  /* 0x0000000202049220 */ /* 0x004fe20000400000 */
[----:B------:R-:W-:-:S04]  /*0130*/  ISETP.NE.AND P1, PT, R6, RZ, PT ;  /* 0x000000ff0600720c */ /* 0x000fc80003f25270 */
[----:B------:R0:W-:Y:S01]  /*0140*/  STS [R5], R4 ;  /* 0x0000000405007388 */ /* 0x0001e20000000800 */
[----:B------:R-:W-:Y:S06]  /*0150*/  BAR.SYNC.DEFER_BLOCKING 0x0 ;  /* 0x0000000000007b1d */ /* 0x000fec0000010000 */
[----:B------:R-:W-:Y:S05]  /*0160*/  @!P0 BRA `(.L_x_3) ;  /* 0x00000000002c8947 */ /* 0x000fea0003800000 */
.L_x_4:
[----:B------:R-:W-:-:S04]  /*0170*/  SHF.R.U32.HI R8, RZ, 0x1, R0 ;  /* 0x00000001ff087819 */ /* 0x000fc80000011600 */
[----:B------:R-:W-:-:S13]  /*0180*/  ISETP.GE.U32.AND P0, PT, R6, R8, PT ;  /* 0x000000080600720c */ /* 0x000fda0003f06070 */
[----:B------:R-:W-:Y:S01]  /*0190*/  @!P0 LEA R2, R8, R5, 0x2 ;  /* 0x0000000508028211 */ /* 0x000fe200078e10ff */
[----:B------:R-:W-:Y:S05]  /*01a0*/  @!P0 LDS R3, [R5] ;  /* 0x0000000005038984 */ /* 0x000fea0000000800 */
[----:B------:R-:W0:Y:S02]  /*01b0*/  @!P0 LDS R2, [R2] ;  /* 0x0000000002028984 */ /* 0x000e240000000800 */
[----:B0-----:R-:W-:-:S05]  /*01c0*/  @!P0 FADD R4, R2, R3 ;  /* 0x0000000302048221 */ /* 0x001fca0000000000 */
[----:B------:R1:W-:Y:S01]  /*01d0*/  @!P0 STS [R5], R4 ;  /* 0x0000000405008388 */ /* 0x0003e20000000800 */
[----:B------:R-:W-:Y:S01]  /*01e0*/  BAR.SYNC.DEFER_BLOCKING 0x0 ;  /* 0x0000000000007b1d */ /* 0x000fe20000010000 */
[----:B------:R-:W-:Y:S01]  /*01f0*/  ISETP.GT.U32.AND P0, PT, R0, 0x3, PT ;  /* 0x000000030000780c */ /* 0x000fe20003f04070 */
[----:B------:R-:W-:-:S12]  /*0200*/  IMAD.MOV.U32 R0, RZ, RZ, R8 ;  /* 0x000000ffff007224 */ /* 0x000fd800078e0008 */
[----:B-1----:R-:W-:Y:S05]  /*0210*/  @P0 BRA `(.L_x_4) ;  /* 0xfffffffc00d40947 */ /* 0x002fea000383ffff */
.L_x_3:
[----:B------:R-:W-:Y:S05]  /*0220*/  @P1 EXIT ;  /* 0x000000000000194d */ /* 0x000fea0003800000 */
[----:B------:R-:W1:Y:S01]  /*0230*/  S2UR UR5, SR_CgaCtaId ;  /* 0x00000000000579c3 */ /* 0x000e620000008800 */
[----:B------:R-:W-:-:S07]  /*0240*/  UMOV UR4, 0x400 ;  /* 0x0000040000047882 */ /* 0x000fce0000000000 */
[----:B------:R-:W2:Y:S01]  /*0250*/  LDC.64 R2, c[0x0][0x388] ;  /* 0x0000e200ff027b82 */ /* 0x000ea20000000a00 */
[----:B-1----:R-:W-:Y:S01]  /*0260*/  ULEA UR4, UR5, UR4, 0x18 ;  /* 0x0000000405047291 */ /* 0x002fe2000f8ec0ff */
[----:B--2---:R-:W-:-:S08]  /*0270*/  IMAD.WIDE.U32 R2, R7, 0x4, R2 ;  /* 0x0000000407027825 */ /* 0x004fd000078e0002 */
[----:B0-----:R-:W0:Y:S04]  /*0280*/  LDS R5, [UR4] ;  /* 0x00000004ff057984 */ /* 0x001e280008000800 */
[----:B0-----:R-:W-:Y:S01]  /*0290*/  STG.E desc[UR6][R2.64], R5 ;  /* 0x0000000502007986 */ /* 0x001fe2000c101906 */
[----:B------:R-:W-:Y:S05]  /*02a0*/  EXIT ;  /* 0x000000000000794d */ /* 0x000fea0003800000 */
.L_x_5:
        /* <DEDUP_REMOVED lines=13> */
.L_x_87:


//--------------------- .text._Z16grad_clip_kernelPfifS_ --------------------------
	.section	.text._Z16grad_clip_kernelPfifS_,"ax",@progbits
	.align	128
        .global         _Z16grad_clip_kernelPfifS_
        .type           _Z16grad_clip_kernelPfifS_,@function
        .size           _Z16grad_clip_kernelPfifS_,(.L_x_80 - _Z16grad_clip_kernelPfifS_)
        .other          _Z16grad_clip_kernelPfifS_,@"STO_CUDA_ENTRY STV_DEFAULT"
_Z16grad_clip_kernelPfifS_:
.text._Z16grad_clip_kernelPfifS_:
[----:B------:R-:W-:Y:S01]  /*0000*/  LDC R1, c[0x0][0x37c] ;  /* 0x0000df00ff017b82 */ /* 0x000fe20000000800 */
[----:B------:R-:W0:Y:S07]  /*0010*/  S2R R3, SR_TID.X ;  /* 0x0000000000037919 */ /* 0x000e2e0000002100 */
[----:B------:R-:W0:Y:S01]  /*0020*/  S2UR UR4, SR_CTAID.X ;  /* 0x00000000000479c3 */ /* 0x000e220000002500 */
[----:B------:R-:W1:Y:S07]  /*0030*/  LDCU UR5, c[0x0][0x388] ;  /* 0x00007100ff0577ac */ /* 0x000e6e0008000800 */
[----:B------:R-:W0:Y:S02]  /*0040*/  LDC R2, c[0x0][0x360] ;  /* 0x0000d800ff027b82 */ /* 0x000e240000000800 */
[----:B0-----:R-:W-:-:S05]  /*0050*/  IMAD R2, R2, UR4, R3 ;  /* 0x0000000402027c24 */ /* 0x001fca000f8e0203 */
[----:B-1----:R-:W-:-:S13]  /*0060*/  ISETP.GE.AND P0, PT, R2, UR5, PT ;  /* 0x0000000502007c0c */ /* 0x002fda000bf06270 */
[----:B------:R-:W-:Y:S05]  /*0070*/  @P0 EXIT ;  /* 0x000000000000094d */ /* 0x000fea0003800000 */
[----:B------:R-:W0:Y:S01]  /*0080*/  LDC.64 R4, c[0x0][0x390] ;  /* 0x0000e400ff047b82 */ /* 0x000e220000000a00 */
[----:B------:R-:W0:Y:S01]  /*0090*/  LDCU.64 UR4, c[0x0][0x358] ;  /* 0x00006b00ff0477ac */ /* 0x000e220008000a00 */
[----:B------:R-:W1:Y:S01]  /*00a0*/  LDCU UR6, c[0x0][0x38c] ;  /* 0x00007180ff0677ac */ /* 0x000e620008000800 */
[----:B0-----:R-:W2:Y:S01]  /*00b0*/  LDG.E R4, desc[UR4][R4.64] ;  /* 0x0000000404047981 */ /* 0x001ea2000c1e1900 */
[----:B-1----:R-:W-:Y:S02]  /*00c0*/  IMAD.U32 R7, RZ, RZ, UR6 ;  /* 0x00000006ff077e24 */ /* 0x002fe4000f8e00ff */
[----:B--2---:R-:W-:-:S04]  /*00d0*/  FADD R6, R4, 9.9999999747524270788e-07 ;  /* 0x358637bd04067421 */ /* 0x004fc80000000000 */
[----:B------:R-:W0:Y:S08]  /*00e0*/  MUFU.RCP R3, R6 ;  /* 0x0000000600037308 */ /* 0x000e300000001000 */
[----:B------:R-:W1:Y:S01]  /*00f0*/  FCHK P0, R7, R6 ;  /* 0x0000000607007302 */ /* 0x000e620000000000 */
[----:B0-----:R-:W-:-:S04]  /*0100*/  FFMA R0, -R6, R3, 1 ;  /* 0x3f80000006007423 */ /* 0x001fc80000000103 */
[----:B------:R-:W-:-:S04]  /*0110*/  FFMA R0, R3, R0, R3 ;  /* 0x0000000003007223 */ /* 0x000fc80000000003 */
[----:B------:R-:W-:-:S04]  /*0120*/  FFMA R3, R0, UR6, RZ ;  /* 0x0000000600037c23 */ /* 0x000fc800080000ff */
[----:B------:R-:W-:-:S04]  /*0130*/  FFMA R8, -R6, R3, UR6 ;  /* 0x0000000606087e23 */ /* 0x000fc80008000103 */
[----:B------:R-:W-:Y:S01]  /*0140*/  FFMA R0, R0, R8, R3 ;  /* 0x0000000800007223 */ /* 0x000fe20000000003 */
[----:B-1----:R-:W-:Y:S06]  /*0150*/  @!P0 BRA `(.L_x_6) ;  /* 0x0000000000088947 */ /* 0x002fec0003800000 */
[----:B------:R-:W-:-:S07]  /*0160*/  MOV R4, 0x180 ;  /* 0x0000018000047802 */ /* 0x000fce0000000f00 */
[----:B------:R-:W-:Y:S05]  /*0170*/  CALL.REL.NOINC `($__internal_0_$__cuda_sm3x_div_rn_noftz_f32_slowpath) ;  /* 0x0000000000207944 */ /* 0x000fea0003c00000 */
.L_x_6:
[----:B------:R-:W-:-:S13]  /*0180*/  FSETP.GEU.AND P0, PT, R0, 1, PT ;  /* 0x3f8000000000780b */ /* 0x000fda0003f0e000 */
[----:B------:R-:W-:Y:S05]  /*0190*/  @P0 EXIT ;  /* 0x000000000000094d */ /* 0x000fea0003800000 */
[----:B------:R-:W0:Y:S02]  /*01a0*/  LDC.64 R4, c[0x0][0x380] ;  /* 0x0000e000ff047b82 */ /* 0x000e240000000a00 */
[----:B0-----:R-:W-:-:S05]  /*01b0*/  IMAD.WIDE R2, R2, 0x4, R4 ;  /* 0x0000000402027825 */ /* 0x001fca00078e0204 */
[----:B------:R-:W2:Y:S02]  /*01c0*/  LDG.E R5, desc[UR4][R2.64] ;  /* 0x0000000402057981 */ /* 0x000ea4000c1e1900 */
[----:B--2---:R-:W-:-:S05]  /*01d0*/  FMUL R5, R5, R0 ;  /* 0x0000000005057220 */ /* 0x004fca0000400000 */
[----:B------:R-:W-:Y:S01]  /*01e0*/  STG.E desc[UR4][R2.64], R5 ;  /* 0x0000000502007986 */ /* 0x000fe2000c101904 */
[----:B------:R-:W-:Y:S05]  /*01f0*/  EXIT ;  /* 0x000000000000794d */ /* 0x000fea0003800000 */
        .weak           $__internal_0_$__cuda_sm3x_div_rn_noftz_f32_slowpath
        .type           $__internal_0_$__cuda_sm3x_div_rn_noftz_f32_slowpath,@function
        .size           $__internal_0_$__cuda_sm3x_div_rn_noftz_f32_slowpath,(.L_x_80 - $__internal_0_$__cuda_sm3x_div_rn_noftz_f32_slowpath)
$__internal_0_$__cuda_sm3x_div_rn_noftz_f32_slowpath:
[----:B------:R-:W0:Y:S01]  /*0200*/  LDC R3, c[0x0][0x38c] ;  /* 0x0000e300ff037b82 */ /* 0x000e220000000800 */
[----:B------:R-:W-:-:S04]  /*0210*/  SHF.R.U32.HI R0, RZ, 0x17, R6 ;  /* 0x00000017ff007819 */ /* 0x000fc80000011606 */
[----:B------:R-:W-:-:S03]  /*0220*/  LOP3.LUT R7, R0, 0xff, RZ, 0xc0, !PT ;  /* 0x000000ff00077812 */ /* 0x000fc600078ec0ff */
[----:B------:R-:W1:Y:S02]  /*0230*/  LDC R8, c[0x0][0x38c] ;  /* 0x0000e300ff087b82 */ /* 0x000e640000000800 */
[----:B------:R-:W-:-:S05]  /*0240*/  VIADD R11, R7, 0xffffffff ;  /* 0xffffffff070b7836 */ /* 0x000fca0000000000 */
[----:B------:R-:W-:Y:S02]  /*0250*/  ISETP.GT.U32.AND P0, PT, R11, 0xfd, PT ;  /* 0x000000fd0b00780c */ /* 0x000fe40003f04070 */
[----:B0-----:R-:W-:-:S04]  /*0260*/  SHF.R.U32.HI R0, RZ, 0x17, R3 ;  /* 0x00000017ff007819 */ /* 0x001fc80000011603 */
[----:B------:R-:W-:-:S05]  /*0270*/  LOP3.LUT R5, R0, 0xff, RZ, 0xc0, !PT ;  /* 0x000000ff00057812 */ /* 0x000fca00078ec0ff */
[----:B------:R-:W-:-:S05]  /*0280*/  VIADD R10, R5, 0xffffffff ;  /* 0xffffffff050a7836 */ /* 0x000fca0000000000 */
[----:B------:R-:W-:-:S13]  /*0290*/  ISETP.GT.U32.OR P0, PT, R10, 0xfd, P0 ;  /* 0x000000fd0a00780c */ /* 0x000fda0000704470 */
[----:B------:R-:W-:Y:S01]  /*02a0*/  @!P0 IMAD.MOV.U32 R9, RZ, RZ, RZ ;  /* 0x000000ffff098224 */ /* 0x000fe200078e00ff */
[----:B-1----:R-:W-:Y:S06]  /*02b0*/  @!P0 BRA `(.L_x_7) ;  /* 0x0000000000608947 */ /* 0x002fec0003800000 */
[----:B------:R-:W-:Y:S01]  /*02c0*/  FSETP.GTU.FTZ.AND P0, PT, |R3|, +INF , PT ;  /* 0x7f8000000300780b */ /* 0x000fe20003f1c200 */
[----:B------:R-:W-:Y:S01]  /*02d0*/  IMAD.MOV.U32 R0, RZ, RZ, R6 ;  /* 0x000000ffff007224 */ /* 0x000fe200078e0006 */
[----:B------:R-:W-:-:S04]  /*02e0*/  FSETP.GTU.FTZ.AND P1, PT, |R6|, +INF , PT ;  /* 0x7f8000000600780b */ /* 0x000fc80003f3c200 */
[----:B------:R-:W-:-:S13]  /*02f0*/  PLOP3.LUT P0, PT, P0, P1, PT, 0xf8, 0x8f ;  /* 0x00000000008f781c */ /* 0x000fda0000703f70 */
[----:B------:R-:W-:Y:S05]  /*0300*/  @P0 BRA `(.L_x_8) ;  /* 0x0000000400440947 */ /* 0x000fea0003800000 */
[----:B------:R-:W-:-:S13]  /*0310*/  LOP3.LUT P0, RZ, R6, 0x7fffffff, R8, 0xc8, !PT ;  /* 0x7fffffff06ff7812 */ /* 0x000fda000780c808 */
[----:B------:R-:W-:Y:S05]  /*0320*/  @!P0 BRA `(.L_x_9) ;  /* 0x0000000400348947 */ /* 0x000fea0003800000 */
[C---:B------:R-:W-:Y:S02]  /*0330*/  FSETP.NEU.FTZ.AND P2, PT, |R3|.reuse, +INF , PT ;  /* 0x7f8000000300780b */ /* 0x040fe40003f5d200 */
[----:B------:R-:W-:Y:S02]  /*0340*/  FSETP.NEU.FTZ.AND P1, PT, |R0|, +INF , PT ;  /* 0x7f8000000000780b */ /* 0x000fe40003f3d200 */
[----:B------:R-:W-:-:S11]  /*0350*/  FSETP.NEU.FTZ.AND P0, PT, |R3|, +INF , PT ;  /* 0x7f8000000300780b */ /* 0x000fd60003f1d200 */
[----:B------:R-:W-:Y:S05]  /*0360*/  @!P1 BRA !P2, `(.L_x_9) ;  /* 0x0000000400249947 */ /* 0x000fea0005000000 */
[----:B------:R-:W-:-:S04]  /*0370*/  LOP3.LUT P2, RZ, R8, 0x7fffffff, RZ, 0xc0, !PT ;  /* 0x7fffffff08ff7812 */ /* 0x000fc8000784c0ff */
[----:B------:R-:W-:-:S13]  /*0380*/  PLOP3.LUT P1, PT, P1, P2, PT, 0x2f, 0xf2 ;  /* 0x0000000000f2781c */ /* 0x000fda0000f24577 */
[----:B------:R-:W-:Y:S05]  /*0390*/  @P1 BRA `(.L_x_10) ;  /* 0x0000000400101947 */ /* 0x000fea0003800000 */
[----:B------:R-:W-:-:S04]  /*03a0*/  LOP3.LUT P1, RZ, R6, 0x7fffffff, RZ, 0xc0, !PT ;  /* 0x7fffffff06ff7812 */ /* 0x000fc8000782c0ff */
[----:B------:R-:W-:-:S13]  /*03b0*/  PLOP3.LUT P0, PT, P0, P1, PT, 0x2f, 0xf2 ;  /* 0x0000000000f2781c */ /* 0x000fda0000702577 */
[----:B------:R-:W-:Y:S05]  /*03c0*/  @P0 BRA `(.L_x_11) ;  /* 0x0000000000f80947 */ /* 0x000fea0003800000 */
[----:B------:R-:W-:Y:S02]  /*03d0*/  ISETP.GE.AND P0, PT, R10, RZ, PT ;  /* 0x000000ff0a00720c */ /* 0x000fe40003f06270 */
[----:B------:R-:W-:-:S11]  /*03e0*/  ISETP.GE.AND P1, PT, R11, RZ, PT ;  /* 0x000000ff0b00720c */ /* 0x000fd60003f26270 */
[----:B------:R-:W-:Y:S02]  /*03f0*/  @P0 IMAD.MOV.U32 R9, RZ, RZ, RZ ;  /* 0x000000ffff090224 */ /* 0x000fe400078e00ff */
[----:B------:R-:W-:Y:S01]  /*0400*/  @!P0 FFMA R8, R3, 1.84467440737095516160e+19, RZ ;  /* 0x5f80000003088823 */ /* 0x000fe200000000ff */
[----:B------:R-:W-:Y:S02]  /*0410*/  @!P0 IMAD.MOV.U32 R9, RZ, RZ, -0x40 ;  /* 0xffffffc0ff098424 */ /* 0x000fe400078e00ff */
[----:B------:R-:W-:Y:S02]  /*0420*/  @!P1 FFMA R6, R0, 1.84467440737095516160e+19, RZ ;  /* 0x5f80000000069823 */ /* 0x000fe400000000ff */
[----:B------:R-:W-:-:S07]  /*0430*/  @!P1 VIADD R9, R9, 0x40 ;  /* 0x0000004009099836 */ /* 0x000fce0000000000 */
.L_x_7:
[----:B------:R-:W-:Y:S01]  /*0440*/  LEA R3, R7, 0xc0800000, 0x17 ;  /* 0xc080000007037811 */ /* 0x000fe200078eb8ff */
[----:B------:R-:W-:-:S04]  /*0450*/  VIADD R5, R5, 0xffffff81 ;  /* 0xffffff8105057836 */ /* 0x000fc80000000000 */
[----:B------:R-:W-:Y:S02]  /*0460*/  IMAD.IADD R3, R6, 0x1, -R3 ;  /* 0x0000000106037824 */ /* 0x000fe400078e0a03 */
[----:B------:R-:W-:Y:S02]  /*0470*/  IMAD R0, R5, -0x800000, R8 ;  /* 0xff80000005007824 */ /* 0x000fe400078e0208 */
[----:B------:R-:W0:Y:S01]  /*0480*/  MUFU.RCP R6, R3 ;  /* 0x0000000300067308 */ /* 0x000e220000001000 */
[----:B------:R-:W-:-:S04]  /*0490*/  FADD.FTZ R11, -R3, -RZ ;  /* 0x800000ff030b7221 */ /* 0x000fc80000010100 */
[----:B0-----:R-:W-:-:S04]  /*04a0*/  FFMA R13, R6, R11, 1 ;  /* 0x3f800000060d7423 */ /* 0x001fc8000000000b */
[----:B------:R-:W-:-:S04]  /*04b0*/  FFMA R15, R6, R13, R6 ;  /* 0x0000000d060f7223 */ /* 0x000fc80000000006 */
[----:B------:R-:W-:-:S04]  /*04c0*/  FFMA R6, R0, R15, RZ ;  /* 0x0000000f00067223 */ /* 0x000fc800000000ff */
[----:B------:R-:W-:-:S04]  /*04d0*/  FFMA R13, R11, R6, R0 ;  /* 0x000000060b0d7223 */ /* 0x000fc80000000000 */
[----:B------:R-:W-:Y:S01]  /*04e0*/  FFMA R8, R15, R13, R6 ;  /* 0x0000000d0f087223 */ /* 0x000fe20000000006 */
[----:B------:R-:W-:-:S03]  /*04f0*/  IADD3 R6, PT, PT, R5, 0x7f, -R7 ;  /* 0x0000007f05067810 */ /* 0x000fc60007ffe807 */
[----:B------:R-:W-:Y:S02]  /*0500*/  FFMA R11, R11, R8, R0 ;  /* 0x000000080b0b7223 */ /* 0x000fe40000000000 */
[----:B------:R-:W-:Y:S02]  /*0510*/  IMAD.IADD R6, R6, 0x1, R9 ;  /* 0x0000000106067824 */ /* 0x000fe400078e0209 */
[----:B------:R-:W-:-:S05]  /*0520*/  FFMA R0, R15, R11, R8 ;  /* 0x0000000b0f007223 */ /* 0x000fca0000000008 */
[----:B------:R-:W-:-:S04]  /*0530*/  SHF.R.U32.HI R3, RZ, 0x17, R0 ;  /* 0x00000017ff037819 */ /* 0x000fc80000011600 */
[----:B------:R-:W-:-:S05]  /*0540*/  LOP3.LUT R3, R3, 0xff, RZ, 0xc0, !PT ;  /* 0x000000ff03037812 */ /* 0x000fca00078ec0ff */
[----:B------:R-:W-:-:S04]  /*0550*/  IMAD.IADD R7, R3, 0x1, R6 ;  /* 0x0000000103077824 */ /* 0x000fc800078e0206 */
[----:B------:R-:W-:-:S05]  /*0560*/  VIADD R3, R7, 0xffffffff ;  /* 0xffffffff07037836 */ /* 0x000fca0000000000 */
[----:B------:R-:W-:-:S13]  /*0570*/  ISETP.GE.U32.AND P0, PT, R3, 0xfe, PT ;  /* 0x000000fe0300780c */ /* 0x000fda0003f06070 */
[----:B------:R-:W-:Y:S05]  /*0580*/  @!P0 BRA `(.L_x_12) ;  /* 0x0000000000808947 */ /* 0x000fea0003800000 */
[----:B------:R-:W-:-:S13]  /*0590*/  ISETP.GT.AND P0, PT, R7, 0xfe, PT ;  /* 0x000000fe0700780c */ /* 0x000fda0003f04270 */
[----:B------:R-:W-:Y:S05]  /*05a0*/  @P0 BRA `(.L_x_13) ;  /* 0x00000000006c0947 */ /* 0x000fea0003800000 */
[----:B------:R-:W-:-:S13]  /*05b0*/  ISETP.GE.AND P0, PT, R7, 0x1, PT ;  /* 0x000000010700780c */ /* 0x000fda0003f06270 */
[----:B------:R-:W-:Y:S05]  /*05c0*/  @P0 BRA `(.L_x_14) ;  /* 0x0000000000980947 */ /* 0x000fea0003800000 */
[----:B------:R-:W-:Y:S02]  /*05d0*/  ISETP.GE.AND P0, PT, R7, -0x18, PT ;  /* 0xffffffe80700780c */ /* 0x000fe40003f06270 */
[----:B------:R-:W-:-:S11]  /*05e0*/  LOP3.LUT R0, R0, 0x80000000, RZ, 0xc0, !PT ;  /* 0x8000000000007812 */ /* 0x000fd600078ec0ff */
[----:B------:R-:W-:Y:S05]  /*05f0*/  @!P0 BRA `(.L_x_14) ;  /* 0x00000000008c8947 */ /* 0x000fea0003800000 */
[CCC-:B------:R-:W-:Y:S01]  /*0600*/  FFMA.RZ R3, R15.reuse, R11.reuse, R8.reuse ;  /* 0x0000000b0f037223 */ /* 0x1c0fe2000000c008 */
[-CC-:B------:R-:W-:Y:S01]  /*0610*/  FFMA.RM R6, R15, R11.reuse, R8.reuse ;  /* 0x0000000b0f067223 */ /* 0x180fe20000004008 */
[C---:B------:R-:W-:Y:S02]  /*0620*/  ISETP.NE.AND P2, PT, R7.reuse, RZ, PT ;  /* 0x000000ff0700720c */ /* 0x040fe40003f45270 */
[----:B------:R-:W-:Y:S02]  /*0630*/  ISETP.NE.AND P1, PT, R7, RZ, PT ;  /* 0x000000ff0700720c */ /* 0x000fe40003f25270 */
[----:B------:R-:W-:Y:S01]  /*0640*/  LOP3.LUT R5, R3, 0x7fffff, RZ, 0xc0, !PT ;  /* 0x007fffff03057812 */ /* 0x000fe200078ec0ff */
[----:B------:R-:W-:Y:S01]  /*0650*/  FFMA.RP R3, R15, R11, R8 ;  /* 0x0000000b0f037223 */ /* 0x000fe20000008008 */
[----:B------:R-:W-:Y:S02]  /*0660*/  VIADD R8, R7, 0x20 ;  /* 0x0000002007087836 */ /* 0x000fe40000000000 */
[----:B------:R-:W-:Y:S01]  /*0670*/  LOP3.LUT R5, R5, 0x800000, RZ, 0xfc, !PT ;  /* 0x0080000005057812 */ /* 0x000fe200078efcff */
[----:B------:R-:W-:Y:S01]  /*0680*/  IMAD.MOV R7, RZ, RZ, -R7 ;  /* 0x000000ffff077224 */ /* 0x000fe200078e0a07 */
[----:B------:R-:W-:-:S02]  /*0690*/  FSETP.NEU.FTZ.AND P0, PT, R3, R6, PT ;  /* 0x000000060300720b */ /* 0x000fc40003f1d000 */
[----:B------:R-:W-:Y:S02]  /*06a0*/  SHF.L.U32 R8, R5, R8, RZ ;  /* 0x0000000805087219 */ /* 0x000fe400000006ff */
[----:B------:R-:W-:Y:S02]  /*06b0*/  SEL R6, R7, RZ, P2 ;  /* 0x000000ff07067207 */ /* 0x000fe40001000000 */
[----:B------:R-:W-:Y:S02]  /*06c0*/  ISETP.NE.AND P1, PT, R8, RZ, P1 ;  /* 0x000000ff0800720c */ /* 0x000fe40000f25270 */
[----:B------:R-:W-:Y:S02]  /*06d0*/  SHF.R.U32.HI R6, RZ, R6, R5 ;  /* 0x00000006ff067219 */ /* 0x000fe40000011605 */
[----:B------:R-:W-:Y:S02]  /*06e0*/  PLOP3.LUT P0, PT, P0, P1, PT, 0xf8, 0x8f ;  /* 0x00000000008f781c */ /* 0x000fe40000703f70 */
[----:B------:R-:W-:-:S02]  /*06f0*/  SHF.R.U32.HI R8, RZ, 0x1, R6 ;  /* 0x00000001ff087819 */ /* 0x000fc40000011606 */
[----:B------:R-:W-:-:S04]  /*0700*/  SEL R3, RZ, 0x1, !P0 ;  /* 0x00000001ff037807 */ /* 0x000fc80004000000 */
[----:B------:R-:W-:-:S04]  /*0710*/  LOP3.LUT R3, R3, 0x1, R8, 0xf8, !PT ;  /* 0x0000000103037812 */ /* 0x000fc800078ef808 */
[----:B------:R-:W-:-:S05]  /*0720*/  LOP3.LUT R3, R3, R6, RZ, 0xc0, !PT ;  /* 0x0000000603037212 */ /* 0x000fca00078ec0ff */
[----:B------:R-:W-:-:S05]  /*0730*/  IMAD.IADD R3, R8, 0x1, R3 ;  /* 0x0000000108037824 */ /* 0x000fca00078e0203 */
[----:B------:R-:W-:Y:S01]  /*0740*/  LOP3.LUT R0, R3, R0, RZ, 0xfc, !PT ;  /* 0x0000000003007212 */ /* 0x000fe200078efcff */
[----:B------:R-:W-:Y:S06]  /*0750*/  BRA `(.L_x_14) ;  /* 0x0000000000347947 */ /* 0x000fec0003800000 */
.L_x_13:
[----:B------:R-:W-:-:S04]  /*0760*/  LOP3.LUT R0, R0, 0x80000000, RZ, 0xc0, !PT ;  /* 0x8000000000007812 */ /* 0x000fc800078ec0ff */
[----:B------:R-:W-:Y:S01]  /*0770*/  LOP3.LUT R0, R0, 0x7f800000, RZ, 0xfc, !PT ;  /* 0x7f80000000007812 */ /* 0x000fe200078efcff */
[----:B------:R-:W-:Y:S06]  /*0780*/  BRA `(.L_x_14) ;  /* 0x0000000000287947 */ /* 0x000fec0003800000 */
.L_x_12:
[----:B------:R-:W-:Y:S01]  /*0790*/  IMAD R0, R6, 0x800000, R0 ;  /* 0x0080000006007824 */ /* 0x000fe200078e0200 */
[----:B------:R-:W-:Y:S06]  /*07a0*/  BRA `(.L_x_14) ;  /* 0x0000000000207947 */ /* 0x000fec0003800000 */
.L_x_11:
[----:B------:R-:W-:-:S04]  /*07b0*/  LOP3.LUT R0, R6, 0x80000000, R8, 0x48, !PT ;  /* 0x8000000006007812 */ /* 0x000fc800078e4808 */
[----:B------:R-:W-:Y:S01]  /*07c0*/  LOP3.LUT R0, R0, 0x7f800000, RZ, 0xfc, !PT ;  /* 0x7f80000000007812 */ /* 0x000fe200078efcff */
[----:B------:R-:W-:Y:S06]  /*07d0*/  BRA `(.L_x_14) ;  /* 0x0000000000147947 */ /* 0x000fec0003800000 */
.L_x_10:
[----:B------:R-:W-:Y:S01]  /*07e0*/  LOP3.LUT R0, R6, 0x80000000, R8, 0x48, !PT ;  /* 0x8000000006007812 */ /* 0x000fe200078e4808 */
[----:B------:R-:W-:Y:S06]  /*07f0*/  BRA `(.L_x_14) ;  /* 0x00000000000c7947 */ /* 0x000fec0003800000 */
.L_x_9:
[----:B------:R-:W0:Y:S01]  /*0800*/  MUFU.RSQ R0, -QNAN ;  /* 0xffc0000000007908 */ /* 0x000e220000001400 */
[----:B------:R-:W-:Y:S05]  /*0810*/  BRA `(.L_x_14) ;  /* 0x0000000000047947 */ /* 0x000fea0003800000 */
.L_x_8:
[----:B------:R-:W-:-:S07]  /*0820*/  FADD.FTZ R0, R0, R3 ;  /* 0x0000000300007221 */ /* 0x000fce0000010000 */
.L_x_14:
[----:B------:R-:W-:-:S04]  /*0830*/  IMAD.MOV.U32 R5, RZ, RZ, 0x0 ;  /* 0x00000000ff057424 */ /* 0x000fc800078e00ff */
[----:B0-----:R-:W-:Y:S05]  /*0840*/  RET.REL.NODEC R4 `(_Z16grad_clip_kernelPfifS_) ;  /* 0xfffffff404ec7950 */ /* 0x001fea0003c3ffff */
.L_x_15:
        /* <DEDUP_REMOVED lines=11> */
.L_x_80:


//--------------------- .text._Z19sgd_momentum_kernelPfPKfS_ifff --------------------------
	.section	.text._Z19sgd_momentum_kernelPfPKfS_ifff,"ax",@progbits
	.align	128
        .global         _Z19sgd_momentum_kernelPfPKfS_ifff
        .type           _Z19sgd_momentum_kernelPfPKfS_ifff,@function
        .size           _Z19sgd_momentum_kernelPfPKfS_ifff,(.L_x_89 - _Z19sgd_momentum_kernelPfPKfS_ifff)
        .other          _Z19sgd_momentum_kernelPfPKfS_ifff,@"STO_CUDA_ENTRY STV_DEFAULT"
_Z19sgd_momentum_kernelPfPKfS_ifff:
.text._Z19sgd_momentum_kernelPfPKfS_ifff:
        /* <DEDUP_REMOVED lines=9> */
[----:B------:R-:W1:Y:S01]  /*0090*/  LDCU.64 UR4, c[0x0][0x358] ;  /* 0x00006b00ff0477ac */ /* 0x000e620008000a00 */
[----:B------:R-:W2:Y:S06]  /*00a0*/  LDCU.64 UR6, c[0x0][0x3a0] ;  /* 0x00007400ff0677ac */ /* 0x000eac0008000a00 */
[----:B------:R-:W3:Y:S08]  /*00b0*/  LDC.64 R4, c[0x0][0x380] ;  /* 0x0000e000ff047b82 */ /* 0x000ef00000000a00 */
[----:B------:R-:W4:Y:S01]  /*00c0*/  LDC.64 R6, c[0x0][0x390] ;  /* 0x0000e400ff067b82 */ /* 0x000f220000000a00 */
[----:B0-----:R-:W-:-:S06]  /*00d0*/  IMAD.WIDE R2, R9, 0x4, R2 ;  /* 0x0000000409027825 */ /* 0x001fcc00078e0202 */
[----:B-1----:R-:W2:Y:S01]  /*00e0*/  LDG.E R2, desc[UR4][R2.64] ;  /* 0x0000000402027981 */ /* 0x002ea2000c1e1900 */
[----:B---3--:R-:W-:-:S04]  /*00f0*/  IMAD.WIDE R4, R9, 0x4, R4 ;  /* 0x0000000409047825 */ /* 0x008fc800078e0204 */
[----:B----4-:R-:W-:Y:S02]  /*0100*/  IMAD.WIDE R6, R9, 0x4, R6 ;  /* 0x0000000409067825 */ /* 0x010fe400078e0206 */
[----:B------:R-:W2:Y:S04]  /*0110*/  LDG.E R9, desc[UR4][R4.64] ;  /* 0x0000000404097981 */ /* 0x000ea8000c1e1900 */
[----:B------:R-:W3:Y:S01]  /*0120*/  LDG.E R0, desc[UR4][R6.64] ;  /* 0x0000000406007981 */ /* 0x000ee2000c1e1900 */
[----:B--2---:R-:W-:-:S04]  /*0130*/  FFMA R9, R9, UR7, R2 ;  /* 0x0000000709097c23 */ /* 0x004fc80008000002 */
[----:B---3--:R-:W-:Y:S01]  /*0140*/  FFMA R9, R0, UR6, R9 ;  /* 0x0000000600097c23 */ /* 0x008fe20008000009 */
[----:B------:R-:W0:Y:S04]  /*0150*/  LDCU UR6, c[0x0][0x39c] ;  /* 0x00007380ff0677ac */ /* 0x000e280008000800 */
[----:B------:R-:W-:Y:S04]  /*0160*/  STG.E desc[UR4][R6.64], R9 ;  /* 0x0000000906007986 */ /* 0x000fe8000c101904 */
[----:B------:R-:W0:Y:S02]  /*0170*/  LDG.E R0, desc[UR4][R4.64] ;  /* 0x0000000404007981 */ /* 0x000e24000c1e1900 */
[----:B0-----:R-:W-:-:S05]  /*0180*/  FFMA R11, -R9, UR6, R0 ;  /* 0x00000006090b7c23 */ /* 0x001fca0008000100 */
[----:B------:R-:W-:Y:S01]  /*0190*/  STG.E desc[UR4][R4.64], R11 ;  /* 0x0000000b04007986 */ /* 0x000fe2000c101904 */
[----:B------:R-:W-:Y:S05]  /*01a0*/  EXIT ;  /* 0x000000000000794d */ /* 0x000fea0003800000 */
.L_x_16:
        /* <DEDUP_REMOVED lines=13> */
.L_x_89:


//--------------------- .text._Z12adamw_kernelPfPKfS_S_ifffffi --------------------------
	.section	.text._Z12adamw_kernelPfPKfS_S_ifffffi,"ax",@progbits
	.align	128
        .global         _Z12adamw_kernelPfPKfS_S_ifffffi
        .type           _Z12adamw_kernelPfPKfS_S_ifffffi,@function
        .size           _Z12adamw_kernelPfPKfS_S_ifffffi,(.L_x_82 - _Z12adamw_kernelPfPKfS_S_ifffffi)
        .other          _Z12adamw_kernelPfPKfS_S_ifffffi,@"STO_CUDA_ENTRY STV_DEFAULT"
_Z12adamw_kernelPfPKfS_S_ifffffi:
.text._Z12adamw_kernelPfPKfS_S_ifffffi:
        /* <DEDUP_REMOVED lines=9> */
[----:B------:R-:W1:Y:S07]  /*0090*/  LDCU.64 UR4, c[0x0][0x358] ;  /* 0x00006b00ff0477ac */ /* 0x000e6e0008000a00 */
[----:B------:R-:W2:Y:S08]  /*00a0*/  LDC.64 R2, c[0x0][0x388] ;  /* 0x0000e200ff027b82 */ /* 0x000eb00000000a00 */
[----:B------:R-:W3:Y:S01]  /*00b0*/  LDC.64 R6, c[0x0][0x3a8] ;  /* 0x0000ea00ff067b82 */ /* 0x000ee20000000a00 */
[----:B0-----:R-:W-:-:S07]  /*00c0*/  IMAD.WIDE R8, R4, 0x4, R8 ;  /* 0x0000000404087825 */ /* 0x001fce00078e0208 */
[----:B------:R-:W0:Y:S01]  /*00d0*/  LDC.64 R10, c[0x0][0x398] ;  /* 0x0000e600ff0a7b82 */ /* 0x000e220000000a00 */
[----:B-1----:R-:W4:Y:S01]  /*00e0*/  LDG.E R5, desc[UR4][R8.64] ;  /* 0x0000000408057981 */ /* 0x002f22000c1e1900 */
[----:B--2---:R-:W-:-:S06]  /*00f0*/  IMAD.WIDE R2, R4, 0x4, R2 ;  /* 0x0000000404027825 */ /* 0x004fcc00078e0202 */
[----:B------:R-:W2:Y:S01]  /*0100*/  LDG.E R2, desc[UR4][R2.64] ;  /* 0x0000000402027981 */ /* 0x000ea2000c1e1900 */
[----:B---3--:R-:W-:Y:S01]  /*0110*/  FADD R0, -R6, 1 ;  /* 0x3f80000006007421 */ /* 0x008fe20000000100 */
[----:B0-----:R-:W-:-:S04]  /*0120*/  IMAD.WIDE R10, R4, 0x4, R10 ;  /* 0x00000004040a7825 */ /* 0x001fc800078e020a */
[----:B----4-:R-:W-:-:S04]  /*0130*/  FMUL R5, R5, R6 ;  /* 0x0000000605057220 */ /* 0x010fc80000400000 */
[----:B--2---:R-:W-:-:S05]  /*0140*/  FFMA R5, R2, R0, R5 ;  /* 0x0000000002057223 */ /* 0x004fca0000000005 */
[----:B------:R0:W-:Y:S04]  /*0150*/  STG.E desc[UR4][R8.64], R5 ;  /* 0x0000000508007986 */ /* 0x0001e8000c101904 */
[----:B------:R-:W2:Y:S01]  /*0160*/  LDG.E R0, desc[UR4][R10.64] ;  /* 0x000000040a007981 */ /* 0x000ea2000c1e1900 */
[C---:B------:R-:W-:Y:S01]  /*0170*/  FMUL R3, |R6|.reuse, 16777216 ;  /* 0x4b80000006037820 */ /* 0x040fe20000400200 */
[----:B------:R-:W-:-:S04]  /*0180*/  FSETP.GEU.AND P0, PT, |R6|, 1.175494350822287508e-38, PT ;  /* 0x008000000600780b */ /* 0x000fc80003f0e200 */
[----:B------:R-:W-:-:S04]  /*0190*/  FSEL R3, R3, |R6|, !P0 ;  /* 0x4000000603037208 */ /* 0x000fc80004000000 */
[----:B0-----:R-:W-:Y:S01]  /*01a0*/  IADD3 R5, PT, PT, R3, -0x3f3504f3, RZ ;  /* 0xc0cafb0d03057810 */ /* 0x001fe20007ffe0ff */
[----:B------:R-:W-:-:S03]  /*01b0*/  FADD R13, -R7, 1 ;  /* 0x3f800000070d7421 */ /* 0x000fc60000000100 */
[----:B------:R-:W-:Y:S01]  /*01c0*/  LOP3.LUT R12, R5, 0xff800000, RZ, 0xc0, !PT ;  /* 0xff800000050c7812 */ /* 0x000fe200078ec0ff */
[----:B------:R-:W-:-:S03]  /*01d0*/  FMUL R13, R2, R13 ;  /* 0x0000000d020d7220 */ /* 0x000fc60000400000 */
[----:B------:R-:W-:-:S05]  /*01e0*/  IADD3 R3, PT, PT, R3, -R12, RZ ;  /* 0x8000000c03037210 */ /* 0x000fca0007ffe0ff */
[----:B------:R-:W-:Y:S01]  /*01f0*/  FADD R5, R3, -1 ;  /* 0xbf80000003057421 */ /* 0x000fe20000000000 */
[----:B------:R-:W-:Y:S01]  /*0200*/  I2FP.F32.S32 R12, R12 ;  /* 0x0000000c000c7245 */ /* 0x000fe20000201400 */
[----:B--2---:R-:W-:-:S04]  /*0210*/  FMUL R7, R0, R7 ;  /* 0x0000000700077220 */ /* 0x004fc80000400000 */
[----:B------:R-:W-:Y:S01]  /*0220*/  FFMA R0, R2, R13, R7 ;  /* 0x0000000d02007223 */ /* 0x000fe20000000007 */
[----:B------:R-:W-:Y:S01]  /*0230*/  FADD R7, R3, 1 ;  /* 0x3f80000003077421 */ /* 0x000fe20000000000 */
[----:B------:R-:W0:Y:S05]  /*0240*/  LDC R13, c[0x0][0x3b8] ;  /* 0x0000ee00ff0d7b82 */ /* 0x000e2a0000000800 */
[----:B------:R-:W1:Y:S01]  /*0250*/  MUFU.RCP R7, R7 ;  /* 0x0000000700077308 */ /* 0x000e620000001000 */
[----:B------:R2:W-:Y:S01]  /*0260*/  STG.E desc[UR4][R10.64], R0 ;  /* 0x000000000a007986 */ /* 0x0005e2000c101904 */
[----:B------:R-:W-:-:S03]  /*0270*/  FSEL R3, RZ, -24, P0 ;  /* 0xc1c00000ff037808 */ /* 0x000fc60000000000 */
[----:B------:R1:W5:Y:S01]  /*0280*/  LDG.E R2, desc[UR4][R8.64] ;  /* 0x0000000408027981 */ /* 0x000362000c1e1900 */
[----:B--2---:R-:W-:Y:S01]  /*0290*/  FADD R10, R5, R5 ;  /* 0x00000005050a7221 */ /* 0x004fe20000000000 */
[----:B------:R-:W-:-:S03]  /*02a0*/  HFMA2 R11, -RZ, RZ, 0.771484375, 0.21533203125 ;  /* 0x3a2c32e4ff0b7431 */ /* 0x000fc600000001ff */
[----:B-1----:R-:W-:Y:S01]  /*02b0*/  FMUL R9, R7, R10 ;  /* 0x0000000a07097220 */ /* 0x002fe20000400000 */
[----:B------:R-:W-:-:S03]  /*02c0*/  FFMA R12, R12, 1.1920928955078125e-07, R3 ;  /* 0x340000000c0c7823 */ /* 0x000fc60000000003 */
[----:B------:R-:W-:Y:S01]  /*02d0*/  FADD R10, R5, -R9 ;  /* 0x80000009050a7221 */ /* 0x000fe20000000000 */
[C---:B------:R-:W-:Y:S01]  /*02e0*/  FMUL R8, R9.reuse, R9 ;  /* 0x0000000909087220 */ /* 0x040fe20000400000 */
[----:B------:R-:W-:Y:S02]  /*02f0*/  FFMA R3, R9, 1.4426950216293334961, R12 ;  /* 0x3fb8aa3b09037823 */ /* 0x000fe4000000000c */
[----:B------:R-:W-:Y:S01]  /*0300*/  FADD R10, R10, R10 ;  /* 0x0000000a0a0a7221 */ /* 0x000fe20000000000 */
[----:B------:R-:W-:Y:S01]  /*0310*/  FFMA R11, R8, R11, 0.0032181653659790754318 ;  /* 0x3b52e7db080b7423 */ /* 0x000fe2000000000b */
[----:B------:R-:W-:Y:S02]  /*0320*/  FADD R12, R12, -R3 ;  /* 0x800000030c0c7221 */ /* 0x000fe40000000000 */
[----:B------:R-:W-:Y:S01]  /*0330*/  FFMA R10, R5, -R9, R10 ;  /* 0x80000009050a7223 */ /* 0x000fe2000000000a */
[----:B------:R-:W-:Y:S01]  /*0340*/  FFMA R11, R8, R11, 0.018033718690276145935 ;  /* 0x3c93bb73080b7423 */ /* 0x000fe2000000000b */
[----:B------:R-:W-:-:S02]  /*0350*/  FFMA R5, R9, 1.4426950216293334961, R12 ;  /* 0x3fb8aa3b09057823 */ /* 0x000fc4000000000c */
[----:B------:R-:W-:Y:S01]  /*0360*/  FMUL R10, R7, R10 ;  /* 0x0000000a070a7220 */ /* 0x000fe20000400000 */
[----:B------:R-:W-:-:S03]  /*0370*/  FFMA R11, R8, R11, 0.12022458761930465698 ;  /* 0x3df6384f080b7423 */ /* 0x000fc6000000000b */
[----:B------:R-:W-:Y:S01]  /*0380*/  FFMA R12, R10, 1.4426950216293334961, R5 ;  /* 0x3fb8aa3b0a0c7823 */ /* 0x000fe20000000005 */
[----:B------:R-:W-:-:S03]  /*0390*/  FMUL R8, R8, R11 ;  /* 0x0000000b08087220 */ /* 0x000fc60000400000 */
[----:B------:R-:W-:Y:S01]  /*03a0*/  FFMA R5, R9, 1.9251366722983220825e-08, R12 ;  /* 0x32a55e3409057823 */ /* 0x000fe2000000000c */
[----:B------:R-:W-:-:S04]  /*03b0*/  FMUL R7, R8, 3 ;  /* 0x4040000008077820 */ /* 0x000fc80000400000 */
[----:B------:R-:W-:-:S04]  /*03c0*/  FFMA R5, R10, R7, R5 ;  /* 0x000000070a057223 */ /* 0x000fc80000000005 */
[----:B------:R-:W-:Y:S01]  /*03d0*/  FFMA R10, R9, R8, R5 ;  /* 0x00000008090a7223 */ /* 0x000fe20000000005 */
[----:B0-----:R-:W-:-:S03]  /*03e0*/  I2FP.F32.S32 R5, R13 ;  /* 0x0000000d00057245 */ /* 0x001fc60000201400 */
[----:B------:R-:W-:-:S04]  /*03f0*/  FADD R12, R3, R10 ;  /* 0x0000000a030c7221 */ /* 0x000fc80000000000 */
[----:B------:R-:W-:-:S04]  /*0400*/  FMUL R8, R5, R12 ;  /* 0x0000000c05087220 */ /* 0x000fc80000400000 */
[----:B------:R-:W0:Y:S01]  /*0410*/  FRND R7, R8 ;  /* 0x0000000800077307 */ /* 0x000e220000201000 */
[----:B------:R-:W-:-:S04]  /*0420*/  FADD R3, -R3, R12 ;  /* 0x0000000c03037221 */ /* 0x000fc80000000100 */
[----:B------:R-:W-:Y:S01]  /*0430*/  FADD R10, R10, -R3 ;  /* 0x800000030a0a7221 */ /* 0x000fe20000000000 */
[----:B------:R-:W-:-:S04]  /*0440*/  FFMA R3, R5, R12, -R8 ;  /* 0x0000000c05037223 */ /* 0x000fc80000000808 */
[----:B------:R-:W-:Y:S01]  /*0450*/  FFMA R3, R5, R10, R3 ;  /* 0x0000000a05037223 */ /* 0x000fe20000000003 */
[----:B------:R-:W-:Y:S01]  /*0460*/  MOV R9, 0x391fcb8e ;  /* 0x391fcb8e00097802 */ /* 0x000fe20000000f00 */
[----:B0-----:R-:W-:-:S04]  /*0470*/  FADD R10, R8, -R7 ;  /* 0x80000007080a7221 */ /* 0x001fc80000000000 */
[----:B------:R-:W-:-:S04]  /*0480*/  FADD R10, R3, R10 ;  /* 0x0000000a030a7221 */ /* 0x000fc80000000000 */
[----:B------:R-:W-:-:S04]  /*0490*/  FFMA R3, R10, R9, 0.0013391353422775864601 ;  /* 0x3aaf85ed0a037423 */ /* 0x000fc80000000009 */
[----:B------:R-:W-:Y:S01]  /*04a0*/  FFMA R3, R10, R3, 0.0096188392490148544312 ;  /* 0x3c1d98560a037423 */ /* 0x000fe20000000003 */
[----:B------:R-:W-:-:S03]  /*04b0*/  FSETP.GT.AND P0, PT, R7, RZ, PT ;  /* 0x000000ff0700720b */ /* 0x000fc60003f04000 */
[C---:B------:R-:W-:Y:S01]  /*04c0*/  FFMA R9, R10.reuse, R3, 0.055503588169813156128 ;  /* 0x3d6357bb0a097423 */ /* 0x040fe20000000003 */
[----:B------:R-:W-:Y:S01]  /*04d0*/  FMUL R3, R5, 0.5 ;  /* 0x3f00000005037820 */ /* 0x000fe20000400000 */
[----:B------:R-:W0:Y:S01]  /*04e0*/  F2I.NTZ R11, R8 ;  /* 0x00000008000b7305 */ /* 0x000e220000203100 */
[----:B------:R-:W-:Y:S02]  /*04f0*/  SEL R12, RZ, 0x83000000, P0 ;  /* 0x83000000ff0c7807 */ /* 0x000fe40000000000 */
[----:B------:R-:W-:Y:S01]  /*0500*/  ISETP.NE.AND P0, PT, R13, RZ, PT ;  /* 0x000000ff0d00720c */ /* 0x000fe20003f05270 */
[----:B------:R-:W-:-:S04]  /*0510*/  FFMA R9, R10, R9, 0.24022644758224487305 ;  /* 0x3e75fdec0a097423 */ /* 0x000fc80000000009 */
[----:B------:R-:W1:Y:S01]  /*0520*/  FRND.TRUNC R3, R3 ;  /* 0x0000000300037307 */ /* 0x000e62000020d000 */
[----:B------:R-:W-:Y:S01]  /*0530*/  FSETP.EQ.OR P2, PT, R6, 1, !P0 ;  /* 0x3f8000000600780b */ /* 0x000fe20004742400 */
[----:B------:R-:W-:Y:S01]  /*0540*/  FFMA R9, R10, R9, 0.69314718246459960938 ;  /* 0x3f3172180a097423 */ /* 0x000fe20000000009 */
[----:B------:R-:W-:Y:S02]  /*0550*/  FSETP.GT.AND P1, PT, |R8|, 152, PT ;  /* 0x431800000800780b */ /* 0x000fe40003f24200 */
[----:B------:R-:W-:Y:S01]  /*0560*/  IADD3 R14, PT, PT, R12, 0x7f000000, RZ ;  /* 0x7f0000000c0e7810 */ /* 0x000fe20007ffe0ff */
[----:B------:R-:W-:Y:S01]  /*0570*/  FFMA R9, R10, R9, 1 ;  /* 0x3f8000000a097423 */ /* 0x000fe20000000009 */
[----:B0-----:R-:W-:Y:S02]  /*0580*/  LEA R12, R11, -R12, 0x17 ;  /* 0x8000000c0b0c7211 */ /* 0x001fe400078eb8ff */
[----:B------:R-:W-:Y:S01]  /*0590*/  FSETP.GEU.AND P3, PT, R8, RZ, PT ;  /* 0x000000ff0800720b */ /* 0x000fe20003f6e000 */
[----:B------:R-:W-:Y:S01]  /*05a0*/  FMUL R9, R9, R14 ;  /* 0x0000000e09097220 */ /* 0x000fe20000400000 */
[----:B-1----:R-:W-:-:S03]  /*05b0*/  FADD R8, R3, R3 ;  /* 0x0000000303087221 */ /* 0x002fc60000000000 */
[----:B------:R-:W-:Y:S01]  /*05c0*/  FMUL R9, R9, R12 ;  /* 0x0000000c09097220 */ /* 0x000fe20000400000 */
[----:B------:R-:W-:Y:S01]  /*05d0*/  IMAD.MOV.U32 R3, RZ, RZ, 0x3f800000 ;  /* 0x3f800000ff037424 */ /* 0x000fe200078e00ff */
[----:B------:R-:W-:Y:S01]  /*05e0*/  @P1 FSEL R9, RZ, +INF , !P3 ;  /* 0x7f800000ff091808 */ /* 0x000fe20005800000 */
[----:B------:R-:W-:Y:S01]  /*05f0*/  FADD R7, R5, -R8 ;  /* 0x8000000805077221 */ /* 0x000fe20000000000 */
[----:B------:R-:W-:Y:S06]  /*0600*/  @P2 BRA `(.L_x_17) ;  /* 0x0000000000502947 */ /* 0x000fec0003800000 */
[----:B------:R-:W-:-:S04]  /*0610*/  FSETP.NAN.AND P1, PT, |R5|, |R5|, PT ;  /* 0x400000050500720b */ /* 0x000fc80003f28200 */
[----:B------:R-:W-:-:S13]  /*0620*/  FSETP.NUM.AND P1, PT, |R6|, |R6|, !P1 ;  /* 0x400000060600720b */ /* 0x000fda0004f27200 */
[----:B------:R-:W-:Y:S01]  /*0630*/  @!P1 FADD R3, R5, R6 ;  /* 0x0000000605039221 */ /* 0x000fe20000000000 */
[----:B------:R-:W-:Y:S06]  /*0640*/  @!P1 BRA `(.L_x_17) ;  /* 0x0000000000409947 */ /* 0x000fec0003800000 */
[C---:B------:R-:W-:Y:S02]  /*0650*/  FSETP.NEU.AND P1, PT, |R6|.reuse, +INF , PT ;  /* 0x7f8000000600780b */ /* 0x040fe40003f2d200 */
[----:B------:R-:W-:-:S13]  /*0660*/  FSETP.NEU.AND P2, PT, R6, RZ, PT ;  /* 0x000000ff0600720b */ /* 0x000fda0003f4d000 */
[----:B------:R-:W-:Y:S05]  /*0670*/  @P1 BRA P2, `(.L_x_18) ;  /* 0x0000000000181947 */ /* 0x000fea0001000000 */
[----:B------:R-:W-:Y:S01]  /*0680*/  ISETP.GE.AND P2, PT, R13, RZ, PT ;  /* 0x000000ff0d00720c */ /* 0x000fe20003f46270 */
[----:B------:R-:W-:Y:S01]  /*0690*/  FADD R3, R6, R6 ;  /* 0x0000000606037221 */ /* 0x000fe20000000000 */
[----:B------:R-:W-:-:S11]  /*06a0*/  FSETP.NEU.AND P1, PT, |R7|, 1, PT ;  /* 0x3f8000000700780b */ /* 0x000fd60003f2d200 */
[----:B------:R-:W-:-:S04]  /*06b0*/  @!P2 LOP3.LUT R3, R3, 0x7f800000, RZ, 0x3c, !PT ;  /* 0x7f8000000303a812 */ /* 0x000fc800078e3cff */
[----:B------:R-:W-:Y:S01]  /*06c0*/  @P1 LOP3.LUT R3, R3, 0x7fffffff, RZ, 0xc0, !PT ;  /* 0x7fffffff03031812 */ /* 0x000fe200078ec0ff */
[----:B------:R-:W-:Y:S06]  /*06d0*/  BRA `(.L_x_17) ;  /* 0x00000000001c7947 */ /* 0x000fec0003800000 */
.L_x_18:
[----:B------:R-:W-:Y:S02]  /*06e0*/  FSETP.NEU.AND P1, PT, |R5|, +INF , PT ;  /* 0x7f8000000500780b */ /* 0x000fe40003f2d200 */
[----:B------:R-:W-:-:S13]  /*06f0*/  FSETP.EQ.AND P2, PT, R6, -1, PT ;  /* 0xbf8000000600780b */ /* 0x000fda0003f42000 */
[----:B------:R-:W-:Y:S05]  /*0700*/  @!P1 BRA P2, `(.L_x_17) ;  /* 0x0000000000109947 */ /* 0x000fea0001000000 */
[----:B------:R-:W-:Y:S02]  /*0710*/  FSETP.GEU.AND P1, PT, R6, RZ, PT ;  /* 0x000000ff0600720b */ /* 0x000fe40003f2e000 */
[----:B------:R-:W-:-:S11]  /*0720*/  MOV R3, R9 ;  /* 0x0000000900037202 */ /* 0x000fd60000000f00 */
[----:B------:R-:W-:-:S04]  /*0730*/  @!P1 FSETP.NEU.AND P2, PT, |R7|, 1, PT ;  /* 0x3f8000000700980b */ /* 0x000fc80003f4d200 */
[----:B------:R-:W-:-:S09]  /*0740*/  @!P1 FSEL R3, R9, -R9, P2 ;  /* 0x8000000909039208 */ /* 0x000fd20001000000 */
.L_x_17:
[----:B------:R-:W-:Y:S01]  /*0750*/  FADD R11, -R3, 1 ;  /* 0x3f800000030b7421 */ /* 0x000fe20000000100 */
[----:B------:R-:W-:Y:S03]  /*0760*/  BSSY.RECONVERGENT B0, `(.L_x_19) ;  /* 0x000000e000007945 */ /* 0x000fe60003800200 */
[----:B------:R-:W0:Y:S08]  /*0770*/  MUFU.RCP R3, R11 ;  /* 0x0000000b00037308 */ /* 0x000e300000001000 */
[----:B-----5:R-:W1:Y:S01]  /*0780*/  FCHK P1, R2, R11 ;  /* 0x0000000b02007302 */ /* 0x020e620000020000 */
[----:B0-----:R-:W-:-:S04]  /*0790*/  FFMA R6, -R11, R3, 1 ;  /* 0x3f8000000b067423 */ /* 0x001fc80000000103 */
[----:B------:R-:W-:Y:S01]  /*07a0*/  FFMA R3, R3, R6, R3 ;  /* 0x0000000603037223 */ /* 0x000fe20000000003 */
[----:B------:R-:W-:-:S03]  /*07b0*/  MOV R6, 0x3f800000 ;  /* 0x3f80000000067802 */ /* 0x000fc60000000f00 */
[----:B------:R-:W-:-:S04]  /*07c0*/  FFMA R8, R2, R3, RZ ;  /* 0x0000000302087223 */ /* 0x000fc800000000ff */
[----:B------:R-:W-:-:S04]  /*07d0*/  FFMA R9, -R11, R8, R2 ;  /* 0x000000080b097223 */ /* 0x000fc80000000102 */
[----:B------:R-:W-:Y:S01]  /*07e0*/  FFMA R9, R3, R9, R8 ;  /* 0x0000000903097223 */ /* 0x000fe20000000008 */
[----:B-1----:R-:W-:Y:S06]  /*07f0*/  @!P1 BRA `(.L_x_20) ;  /* 0x0000000000109947 */ /* 0x002fec0003800000 */
[----:B------:R-:W-:Y:S02]  /*0800*/  MOV R3, R11 ;  /* 0x0000000b00037202 */ /* 0x000fe40000000f00 */
[----:B------:R-:W-:-:S07]  /*0810*/  MOV R8, 0x830 ;  /* 0x0000083000087802 */ /* 0x000fce0000000f00 */
[----:B------:R-:W-:Y:S05]  /*0820*/  CALL.REL.NOINC `($__internal_2_$__cuda_sm3x_div_rn_noftz_f32_slowpath) ;  /* 0x00000008008c7944 */ /* 0x000fea0003c00000 */
[----:B------:R-:W-:-:S07]  /*0830*/  MOV R9, R10 ;  /* 0x0000000a00097202 */ /* 0x000fce0000000f00 */
.L_x_20:
[----:B------:R-:W-:Y:S05]  /*0840*/  BSYNC.RECONVERGENT B0 ;  /* 0x0000000000007941 */ /* 0x000fea0003800200 */
.L_x_19:
[----:B------:R-:W0:Y:S01]  /*0850*/  LDC R2, c[0x0][0x3ac] ;  /* 0x0000eb00ff027b82 */ /* 0x000e220000000800 */
[----:B------:R-:W-:Y:S02]  /*0860*/  HFMA2 R15, -RZ, RZ, 0.771484375, 0.21533203125 ;  /* 0x3a2c32e4ff0f7431 */ /* 0x000fe400000001ff */
[C---:B0-----:R-:W-:Y:S01]  /*0870*/  FMUL R3, |R2|.reuse, 16777216 ;  /* 0x4b80000002037820 */ /* 0x041fe20000400200 */
[C---:B------:R-:W-:Y:S02]  /*0880*/  FSETP.GEU.AND P1, PT, |R2|.reuse, 1.175494350822287508e-38, PT ;  /* 0x008000000200780b */ /* 0x040fe40003f2e200 */
[----:B------:R-:W-:Y:S02]  /*0890*/  FSETP.EQ.OR P0, PT, R2, 1, !P0 ;  /* 0x3f8000000200780b */ /* 0x000fe40004702400 */
[----:B------:R-:W-:-:S04]  /*08a0*/  FSEL R3, R3, |R2|, !P1 ;  /* 0x4000000203037208 */ /* 0x000fc80004800000 */
[----:B------:R-:W-:-:S04]  /*08b0*/  IADD3 R8, PT, PT, R3, -0x3f3504f3, RZ ;  /* 0xc0cafb0d03087810 */ /* 0x000fc80007ffe0ff */
[----:B------:R-:W-:-:S04]  /*08c0*/  LOP3.LUT R8, R8, 0xff800000, RZ, 0xc0, !PT ;  /* 0xff80000008087812 */ /* 0x000fc800078ec0ff */
[----:B------:R-:W-:Y:S01]  /*08d0*/  I2FP.F32.S32 R10, R8 ;  /* 0x00000008000a7245 */ /* 0x000fe20000201400 */
[----:B------:R-:W-:-:S04]  /*08e0*/  IMAD.IADD R3, R3, 0x1, -R8 ;  /* 0x0000000103037824 */ /* 0x000fc800078e0a08 */
[C---:B------:R-:W-:Y:S01]  /*08f0*/  FADD R12, R3.reuse, 1 ;  /* 0x3f800000030c7421 */ /* 0x040fe20000000000 */
[----:B------:R-:W-:Y:S01]  /*0900*/  FADD R13, R3, -1 ;  /* 0xbf800000030d7421 */ /* 0x000fe20000000000 */
[----:B------:R-:W-:-:S03]  /*0910*/  FSEL R3, RZ, -24, P1 ;  /* 0xc1c00000ff037808 */ /* 0x000fc60000800000 */
[----:B------:R-:W-:Y:S01]  /*0920*/  FADD R11, R13, R13 ;  /* 0x0000000d0d0b7221 */ /* 0x000fe20000000000 */
[----:B------:R-:W0:Y:S03]  /*0930*/  MUFU.RCP R12, R12 ;  /* 0x0000000c000c7308 */ /* 0x000e260000001000 */
[----:B0-----:R-:W-:Y:S01]  /*0940*/  FMUL R8, R12, R11 ;  /* 0x0000000b0c087220 */ /* 0x001fe20000400000 */
[----:B------:R-:W-:-:S03]  /*0950*/  FFMA R11, R10, 1.1920928955078125e-07, R3 ;  /* 0x340000000a0b7823 */ /* 0x000fc60000000003 */
[----:B------:R-:W-:Y:S01]  /*0960*/  FADD R14, R13, -R8 ;  /* 0x800000080d0e7221 */ /* 0x000fe20000000000 */
[CC--:B------:R-:W-:Y:S01]  /*0970*/  FMUL R10, R8.reuse, R8.reuse ;  /* 0x00000008080a7220 */ /* 0x0c0fe20000400000 */
[----:B------:R-:W-:Y:S02]  /*0980*/  FFMA R3, R8, 1.4426950216293334961, R11 ;  /* 0x3fb8aa3b08037823 */ /* 0x000fe4000000000b */
[----:B------:R-:W-:Y:S01]  /*0990*/  FADD R14, R14, R14 ;  /* 0x0000000e0e0e7221 */ /* 0x000fe20000000000 */
[C---:B------:R-:W-:Y:S01]  /*09a0*/  FFMA R15, R10.reuse, R15, 0.0032181653659790754318 ;  /* 0x3b52e7db0a0f7423 */ /* 0x040fe2000000000f */
        /* <DEDUP_REMOVED lines=11> */
[----:B------:R-:W-:-:S04]  /*0a60*/  FFMA R10, R8, R15, R10 ;  /* 0x0000000f080a7223 */ /* 0x000fc8000000000a */
[----:B------:R-:W-:-:S04]  /*0a70*/  FADD R12, R3, R10 ;  /* 0x0000000a030c7221 */ /* 0x000fc80000000000 */
[----:B------:R-:W-:Y:S01]  /*0a80*/  FMUL R8, R5, R12 ;  /* 0x0000000c05087220 */ /* 0x000fe20000400000 */
[----:B------:R-:W-:-:S03]  /*0a90*/  FADD R3, -R3, R12 ;  /* 0x0000000c03037221 */ /* 0x000fc60000000100 */
[----:B------:R-:W0:Y:S01]  /*0aa0*/  FRND R11, R8 ;  /* 0x00000008000b7307 */ /* 0x000e220000201000 */
[----:B------:R-:W-:Y:S01]  /*0ab0*/  FADD R10, R10, -R3 ;  /* 0x800000030a0a7221 */ /* 0x000fe20000000000 */
[C---:B------:R-:W-:Y:S01]  /*0ac0*/  FFMA R3, R5.reuse, R12, -R8 ;  /* 0x0000000c05037223 */ /* 0x040fe20000000808 */
[----:B------:R-:W-:Y:S02]  /*0ad0*/  MOV R12, 0x391fcb8e ;  /* 0x391fcb8e000c7802 */ /* 0x000fe40000000f00 */
[C---:B------:R-:W-:Y:S01]  /*0ae0*/  FSETP.GEU.AND P2, PT, R8.reuse, RZ, PT ;  /* 0x000000ff0800720b */ /* 0x040fe20003f4e000 */
[----:B------:R-:W-:Y:S01]  /*0af0*/  FFMA R3, R5, R10, R3 ;  /* 0x0000000a05037223 */ /* 0x000fe20000000003 */
[----:B0-----:R-:W-:Y:S01]  /*0b00*/  FADD R10, R8, -R11 ;  /* 0x8000000b080a7221 */ /* 0x001fe20000000000 */
[----:B------:R-:W-:-:S03]  /*0b10*/  FSETP.GT.AND P1, PT, R11, RZ, PT ;  /* 0x000000ff0b00720b */ /* 0x000fc60003f24000 */
[----:B------:R-:W-:Y:S01]  /*0b20*/  FADD R3, R3, R10 ;  /* 0x0000000a03037221 */ /* 0x000fe20000000000 */
[----:B------:R-:W-:Y:S02]  /*0b30*/  SEL R11, RZ, 0x83000000, P1 ;  /* 0x83000000ff0b7807 */ /* 0x000fe40000800000 */
[----:B------:R-:W-:Y:S01]  /*0b40*/  FSETP.GT.AND P1, PT, |R8|, 152, PT ;  /* 0x431800000800780b */ /* 0x000fe20003f24200 */
[----:B------:R-:W-:Y:S01]  /*0b50*/  FFMA R10, R3, R12, 0.0013391353422775864601 ;  /* 0x3aaf85ed030a7423 */ /* 0x000fe2000000000c */
[----:B------:R-:W-:Y:S01]  /*0b60*/  IADD3 R13, PT, PT, R11, 0x7f000000, RZ ;  /* 0x7f0000000b0d7810 */ /* 0x000fe20007ffe0ff */
[----:B------:R-:W0:Y:S02]  /*0b70*/  F2I.NTZ R12, R8 ;  /* 0x00000008000c7305 */ /* 0x000e240000203100 */
[----:B------:R-:W-:-:S04]  /*0b80*/  FFMA R10, R3, R10, 0.0096188392490148544312 ;  /* 0x3c1d9856030a7423 */ /* 0x000fc8000000000a */
[----:B------:R-:W-:-:S04]  /*0b90*/  FFMA R10, R3, R10, 0.055503588169813156128 ;  /* 0x3d6357bb030a7423 */ /* 0x000fc8000000000a */
[----:B------:R-:W-:-:S04]  /*0ba0*/  FFMA R10, R3, R10, 0.24022644758224487305 ;  /* 0x3e75fdec030a7423 */ /* 0x000fc8000000000a */
[----:B------:R-:W-:Y:S01]  /*0bb0*/  FFMA R10, R3, R10, 0.69314718246459960938 ;  /* 0x3f317218030a7423 */ /* 0x000fe2000000000a */
[----:B0-----:R-:W-:-:S03]  /*0bc0*/  LEA R11, R12, -R11, 0x17 ;  /* 0x8000000b0c0b7211 */ /* 0x001fc600078eb8ff */
[----:B------:R-:W-:-:S04]  /*0bd0*/  FFMA R10, R3, R10, 1 ;  /* 0x3f800000030a7423 */ /* 0x000fc8000000000a */
[----:B------:R-:W-:-:S04]  /*0be0*/  FMUL R10, R10, R13 ;  /* 0x0000000d0a0a7220 */ /* 0x000fc80000400000 */
[----:B------:R-:W-:Y:S01]  /*0bf0*/  FMUL R10, R10, R11 ;  /* 0x0000000b0a0a7220 */ /* 0x000fe20000400000 */
[----:B------:R-:W-:Y:S01]  /*0c00*/  @P1 FSEL R10, RZ, +INF , !P2 ;  /* 0x7f800000ff0a1808 */ /* 0x000fe20005000000 */
        /* <DEDUP_REMOVED lines=8> */
[----:B------:R-:W0:Y:S01]  /*0c90*/  LDC R3, c[0x0][0x3b8] ;  /* 0x0000ee00ff037b82 */ /* 0x000e220000000800 */
[----:B------:R-:W-:Y:S01]  /*0ca0*/  FSETP.NEU.AND P0, PT, |R7|, 1, PT ;  /* 0x3f8000000700780b */ /* 0x000fe20003f0d200 */
[----:B------:R-:W-:Y:S01]  /*0cb0*/  FADD R6, R2, R2 ;  /* 0x0000000202067221 */ /* 0x000fe20000000000 */
[----:B0-----:R-:W-:-:S13]  /*0cc0*/  ISETP.GE.AND P1, PT, R3, RZ, PT ;  /* 0x000000ff0300720c */ /* 0x001fda0003f26270 */
[----:B------:R-:W-:-:S04]  /*0cd0*/  @!P1 LOP3.LUT R6, R6, 0x7f800000, RZ, 0x3c, !PT ;  /* 0x7f80000006069812 */ /* 0x000fc800078e3cff */
[----:B------:R-:W-:Y:S01]  /*0ce0*/  @P0 LOP3.LUT R6, R6, 0x7fffffff, RZ, 0xc0, !PT ;  /* 0x7fffffff06060812 */ /* 0x000fe200078ec0ff */
[----:B------:R-:W-:Y:S06]  /*0cf0*/  BRA `(.L_x_21) ;  /* 0x00000000001c7947 */ /* 0x000fec0003800000 */
.L_x_22:
[----:B------:R-:W-:Y:S02]  /*0d00*/  FSETP.NEU.AND P0, PT, |R5|, +INF , PT ;  /* 0x7f8000000500780b */ /* 0x000fe40003f0d200 */
[----:B------:R-:W-:-:S13]  /*0d10*/  FSETP.EQ.AND P1, PT, R2, -1, PT ;  /* 0xbf8000000200780b */ /* 0x000fda0003f22000 */
[----:B------:R-:W-:Y:S05]  /*0d20*/  @!P0 BRA P1, `(.L_x_21) ;  /* 0x0000000000108947 */ /* 0x000fea0000800000 */
[----:B------:R-:W-:Y:S02]  /*0d30*/  FSETP.GEU.AND P0, PT, R2, RZ, PT ;  /* 0x000000ff0200720b */ /* 0x000fe40003f0e000 */
[----:B------:R-:W-:-:S11]  /*0d40*/  MOV R6, R10 ;  /* 0x0000000a00067202 */ /* 0x000fd60000000f00 */
[----:B------:R-:W-:-:S04]  /*0d50*/  @!P0 FSETP.NEU.AND P1, PT, |R7|, 1, PT ;  /* 0x3f8000000700880b */ /* 0x000fc80003f2d200 */
[----:B------:R-:W-:-:S09]  /*0d60*/  @!P0 FSEL R6, R10, -R10, P1 ;  /* 0x8000000a0a068208 */ /* 0x000fd20000800000 */
.L_x_21:
[----:B------:R-:W-:Y:S01]  /*0d70*/  FADD R7, -R6, 1 ;  /* 0x3f80000006077421 */ /* 0x000fe20000000100 */
[----:B------:R-:W-:Y:S03]  /*0d80*/  BSSY.RECONVERGENT B0, `(.L_x_23) ;  /* 0x000000e000007945 */ /* 0x000fe60003800200 */
[----:B------:R-:W0:Y:S08]  /*0d90*/  MUFU.RCP R2, R7 ;  /* 0x0000000700027308 */ /* 0x000e300000001000 */
[----:B------:R-:W1:Y:S01]  /*0da0*/  FCHK P0, R0, R7 ;  /* 0x0000000700007302 */ /* 0x000e620000000000 */
[----:B0-----:R-:W-:-:S04]  /*0db0*/  FFMA R3, -R7, R2, 1 ;  /* 0x3f80000007037423 */ /* 0x001fc80000000102 */
[----:B------:R-:W-:-:S04]  /*0dc0*/  FFMA R3, R2, R3, R2 ;  /* 0x0000000302037223 */ /* 0x000fc80000000002 */
[----:B------:R-:W-:-:S04]  /*0dd0*/  FFMA R2, R0, R3, RZ ;  /* 0x0000000300027223 */ /* 0x000fc800000000ff */
[----:B------:R-:W-:-:S04]  /*0de0*/  FFMA R5, -R7, R2, R0 ;  /* 0x0000000207057223 */ /* 0x000fc80000000100 */
[----:B------:R-:W-:Y:S01]  /*0df0*/  FFMA R2, R3, R5, R2 ;  /* 0x0000000503027223 */ /* 0x000fe20000000002 */
[----:B-1----:R-:W-:Y:S06]  /*0e00*/  @!P0 BRA `(.L_x_24) ;  /* 0x0000000000148947 */ /* 0x002fec0003800000 */
[----:B------:R-:W-:Y:S01]  /*0e10*/  IMAD.MOV.U32 R2, RZ, RZ, R0 ;  /* 0x000000ffff027224 */ /* 0x000fe200078e0000 */
[----:B------:R-:W-:Y:S02]  /*0e20*/  MOV R3, R7 ;  /* 0x0000000700037202 */ /* 0x000fe40000000f00 */
[----:B------:R-:W-:-:S07]  /*0e30*/  MOV R8, 0xe50 ;  /* 0x00000e5000087802 */ /* 0x000fce0000000f00 */
[----:B------:R-:W-:Y:S05]  /*0e40*/  CALL.REL.NOINC `($__internal_2_$__cuda_sm3x_div_rn_noftz_f32_slowpath) ;  /* 0x0000000400047944 */ /* 0x000fea0003c00000 */
[----:B------:R-:W-:-:S07]  /*0e50*/  MOV R2, R10 ;  /* 0x0000000a00027202 */ /* 0x000fce0000000f00 */
.L_x_24:
[----:B------:R-:W-:Y:S05]  /*0e60*/  BSYNC.RECONVERGENT B0 ;  /* 0x0000000000007941 */ /* 0x000fea0003800200 */
.L_x_23:
[----:B------:R-:W-:Y:S01]  /*0e70*/  IADD3 R0, PT, PT, R2, -0xd000000, RZ ;  /* 0xf300000002007810 */ /* 0x000fe20007ffe0ff */
[----:B------:R0:W1:Y:S01]  /*0e80*/  MUFU.RSQ R5, R2 ;  /* 0x0000000200057308 */ /* 0x0000620000001400 */
[----:B------:R-:W-:Y:S02]  /*0e90*/  BSSY.RECONVERGENT B0, `(.L_x_25) ;  /* 0x000000b000007945 */ /* 0x000fe40003800200 */
[----:B------:R-:W-:-:S13]  /*0ea0*/  ISETP.GT.U32.AND P0, PT, R0, 0x727fffff, PT ;  /* 0x727fffff0000780c */ /* 0x000fda0003f04070 */
[----:B0-----:R-:W-:Y:S05]  /*0eb0*/  @!P0 BRA `(.L_x_26) ;  /* 0x0000000000108947 */ /* 0x001fea0003800000 */
[----:B------:R-:W-:Y:S02]  /*0ec0*/  MOV R0, R2 ;  /* 0x0000000200007202 */ /* 0x000fe40000000f00 */
[----:B------:R-:W-:-:S07]  /*0ed0*/  MOV R8, 0xef0 ;  /* 0x00000ef000087802 */ /* 0x000fce0000000f00 */
[----:B-1----:R-:W-:Y:S05]  /*0ee0*/  CALL.REL.NOINC `($__internal_1_$__cuda_sm20_sqrt_rn_f32_slowpath) ;  /* 0x0000000000807944 */ /* 0x002fea0003c00000 */
[----:B------:R-:W-:Y:S05]  /*0ef0*/  BRA `(.L_x_27) ;  /* 0x0000000000107947 */ /* 0x000fea0003800000 */
.L_x_26:
[C---:B-1----:R-:W-:Y:S01]  /*0f00*/  FMUL.FTZ R3, R5.reuse, R2 ;  /* 0x0000000205037220 */ /* 0x042fe20000410000 */
[----:B------:R-:W-:-:S03]  /*0f10*/  FMUL.FTZ R5, R5, 0.5 ;  /* 0x3f00000005057820 */ /* 0x000fc60000410000 */
[----:B------:R-:W-:-:S04]  /*0f20*/  FFMA R0, -R3, R3, R2 ;  /* 0x0000000303007223 */ /* 0x000fc80000000102 */
[----:B------:R-:W-:-:S07]  /*0f30*/  FFMA R0, R0, R5, R3 ;  /* 0x0000000500007223 */ /* 0x000fce0000000003 */
.L_x_27:
[----:B------:R-:W-:Y:S05]  /*0f40*/  BSYNC.RECONVERGENT B0 ;  /* 0x0000000000007941 */ /* 0x000fea0003800200 */
.L_x_25:
[----:B------:R-:W0:Y:S01]  /*0f50*/  LDCU UR6, c[0x0][0x3b0] ;  /* 0x00007600ff0677ac */ /* 0x000e220008000800 */
[----:B------:R-:W-:Y:S01]  /*0f60*/  BSSY.RECONVERGENT B0, `(.L_x_28) ;  /* 0x000000f000007945 */ /* 0x000fe20003800200 */
[----:B0-----:R-:W-:-:S04]  /*0f70*/  FADD R6, R0, UR6 ;  /* 0x0000000600067e21 */ /* 0x001fc80008000000 */
        /* <DEDUP_REMOVED lines=8> */
[----:B------:R-:W-:Y:S01]  /*1000*/  MOV R2, R9 ;  /* 0x0000000900027202 */ /* 0x000fe20000000f00 */
[----:B------:R-:W-:Y:S01]  /*1010*/  IMAD.MOV.U32 R3, RZ, RZ, R6 ;  /* 0x000000ffff037224 */ /* 0x000fe200078e0006 */
[----:B------:R-:W-:-:S07]  /*1020*/  MOV R8, 0x1040 ;  /* 0x0000104000087802 */ /* 0x000fce0000000f00 */
[----:B------:R-:W-:Y:S05]  /*1030*/  CALL.REL.NOINC `($__internal_2_$__cuda_sm3x_div_rn_noftz_f32_slowpath) ;  /* 0x0000000000887944 */ /* 0x000fea0003c00000 */
[----:B------:R-:W-:-:S07]  /*1040*/  MOV R0, R10 ;  /* 0x0000000a00007202 */ /* 0x000fce0000000f00 */
.L_x_29:
[----:B------:R-:W-:Y:S05]  /*1050*/  BSYNC.RECONVERGENT B0 ;  /* 0x0000000000007941 */ /* 0x000fea0003800200 */
.L_x_28:
[----:B------:R-:W0:Y:S01]  /*1060*/  LDC.64 R2, c[0x0][0x380] ;  /* 0x0000e000ff027b82 */ /* 0x000e220000000a00 */
[----:B------:R-:W1:Y:S01]  /*1070*/  LDCU UR6, c[0x0][0x3b4] ;  /* 0x00007680ff0677ac */ /* 0x000e620008000800 */
[----:B------:R-:W2:Y:S01]  /*1080*/  LDCU UR7, c[0x0][0x3a4] ;  /* 0x00007480ff0777ac */ /* 0x000ea20008000800 */
[----:B0-----:R-:W-:-:S05]  /*1090*/  IMAD.WIDE R4, R4, 0x4, R2 ;  /* 0x0000000404047825 */ /* 0x001fca00078e0202 */
[----:B------:R-:W1:Y:S02]  /*10a0*/  LDG.E R3, desc[UR4][R4.64] ;  /* 0x0000000404037981 */ /* 0x000e64000c1e1900 */
[----:B-1----:R-:W-:-:S04]  /*10b0*/  FFMA R0, R3, UR6, R0 ;  /* 0x0000000603007c23 */ /* 0x002fc80008000000 */
[----:B--2---:R-:W-:-:S05]  /*10c0*/  FFMA R3, -R0, UR7, R3 ;  /* 0x0000000700037c23 */ /* 0x004fca0008000103 */
[----:B------:R-:W-:Y:S01]  /*10d0*/  STG.E desc[UR4][R4.64], R3 ;  /* 0x0000000304007986 */ /* 0x000fe2000c101904 */
[----:B------:R-:W-:Y:S05]  /*10e0*/  EXIT ;  /* 0x000000000000794d */ /* 0x000fea0003800000 */
        .weak           $__internal_1_$__cuda_sm20_sqrt_rn_f32_slowpath
        .type           $__internal_1_$__cuda_sm20_sqrt_rn_f32_slowpath,@function
        .size           $__internal_1_$__cuda_sm20_sqrt_rn_f32_slowpath,($__internal_2_$__cuda_sm3x_div_rn_noftz_f32_slowpath - $__internal_1_$__cuda_sm20_sqrt_rn_f32_slowpath)
$__internal_1_$__cuda_sm20_sqrt_rn_f32_slowpath:
[----:B------:R-:W-:-:S13]  /*10f0*/  LOP3.LUT P0, RZ, R0, 0x7fffffff, RZ, 0xc0, !PT ;  /* 0x7fffffff00ff7812 */ /* 0x000fda000780c0ff */
[----:B------:R-:W-:Y:S01]  /*1100*/  @!P0 MOV R2, R0 ;  /* 0x0000000000028202 */ /* 0x000fe20000000f00 */
[----:B------:R-:W-:Y:S06]  /*1110*/  @!P0 BRA `(.L_x_30) ;  /* 0x0000000000408947 */ /* 0x000fec0003800000 */
[----:B------:R-:W-:-:S13]  /*1120*/  FSETP.GEU.FTZ.AND P0, PT, R0, RZ, PT ;  /* 0x000000ff0000720b */ /* 0x000fda0003f1e000 */
[----:B------:R-:W-:Y:S01]  /*1130*/  @!P0 MOV R2, 0x7fffffff ;  /* 0x7fffffff00028802 */ /* 0x000fe20000000f00 */
[----:B------:R-:W-:Y:S06]  /*1140*/  @!P0 BRA `(.L_x_30) ;  /* 0x0000000000348947 */ /* 0x000fec0003800000 */
[----:B------:R-:W-:-:S13]  /*1150*/  FSETP.GTU.FTZ.AND P0, PT, |R0|, +INF , PT ;  /* 0x7f8000000000780b */ /* 0x000fda0003f1c200 */
[----:B------:R-:W-:Y:S01]  /*1160*/  @P0 FADD.FTZ R2, R0, 1 ;  /* 0x3f80000000020421 */ /* 0x000fe20000010000 */
[----:B------:R-:W-:Y:S06]  /*1170*/  @P0 BRA `(.L_x_30) ;  /* 0x0000000000280947 */ /* 0x000fec0003800000 */
[----:B------:R-:W-:-:S13]  /*1180*/  FSETP.NEU.FTZ.AND P0, PT, |R0|, +INF , PT ;  /* 0x7f8000000000780b */ /* 0x000fda0003f1d200 */
[----:B------:R-:W-:-:S04]  /*1190*/  @P0 FFMA R3, R0, 1.84467440737095516160e+19, RZ ;  /* 0x5f80000000030823 */ /* 0x000fc800000000ff */
[----:B------:R-:W0:Y:S02]  /*11a0*/  @P0 MUFU.RSQ R2, R3 ;  /* 0x0000000300020308 */ /* 0x000e240000001400 */
[----:B0-----:R-:W-:Y:S01]  /*11b0*/  @P0 FMUL.FTZ R6, R3, R2 ;  /* 0x0000000203060220 */ /* 0x001fe20000410000 */
[----:B------:R-:W-:Y:S01]  /*11c0*/  @P0 FMUL.FTZ R7, R2, 0.5 ;  /* 0x3f00000002070820 */ /* 0x000fe20000410000 */
[----:B------:R-:W-:Y:S02]  /*11d0*/  @!P0 MOV R2, R0 ;  /* 0x0000000000028202 */ /* 0x000fe40000000f00 */
[----:B------:R-:W-:-:S04]  /*11e0*/  @P0 FADD.FTZ R5, -R6, -RZ ;  /* 0x800000ff06050221 */ /* 0x000fc80000010100 */
[----:B------:R-:W-:-:S04]  /*11f0*/  @P0 FFMA R5, R6, R5, R3 ;  /* 0x0000000506050223 */ /* 0x000fc80000000003 */
[----:B------:R-:W-:-:S04]  /*1200*/  @P0 FFMA R5, R5, R7, R6 ;  /* 0x0000000705050223 */ /* 0x000fc80000000006 */
[----:B------:R-:W-:-:S07]  /*1210*/  @P0 FMUL.FTZ R2, R5, 2.3283064365386962891e-10 ;  /* 0x2f80000005020820 */ /* 0x000fce0000410000 */
.L_x_30:
[----:B------:R-:W-:Y:S01]  /*1220*/  HFMA2 R3, -RZ, RZ, 0, 0 ;  /* 0x00000000ff037431 */ /* 0x000fe200000001ff */
[----:B------:R-:W-:Y:S01]  /*1230*/  MOV R0, R2 ;  /* 0x0000000200007202 */ /* 0x000fe20000000f00 */
[----:B------:R-:W-:-:S04]  /*1240*/  IMAD.MOV.U32 R2, RZ, RZ, R8 ;  /* 0x000000ffff027224 */ /* 0x000fc800078e0008 */
[----:B------:R-:W-:Y:S05]  /*1250*/  RET.REL.NODEC R2 `(_Z12adamw_kernelPfPKfS_S_ifffffi) ;  /* 0xffffffec02687950 */ /* 0x000fea0003c3ffff */
        .weak           $__internal_2_$__cuda_sm3x_div_rn_noftz_f32_slowpath
        .type           $__internal_2_$__cuda_sm3x_div_rn_noftz_f32_slowpath,@function
        .size           $__internal_2_$__cuda_sm3x_div_rn_noftz_f32_slowpath,(.L_x_82 - $__internal_2_$__cuda_sm3x_div_rn_noftz_f32_slowpath)
$__internal_2_$__cuda_sm3x_div_rn_noftz_f32_slowpath:
[----:B------:R-:W-:Y:S01]  /*1260*/  SHF.R.U32.HI R11, RZ, 0x17, R3 ;  /* 0x00000017ff0b7819 */ /* 0x000fe20000011603 */
[----:B------:R-:W-:Y:S01]  /*1270*/  BSSY.RECONVERGENT B1, `(.L_x_31) ;  /* 0x0000062000017945 */ /* 0x000fe20003800200 */
[----:B------:R-:W-:Y:S02]  /*1280*/  SHF.R.U32.HI R10, RZ, 0x17, R2 ;  /* 0x00000017ff0a7819 */ /* 0x000fe40000011602 */
[----:B------:R-:W-:Y:S02]  /*1290*/  LOP3.LUT R11, R11, 0xff, RZ, 0xc0, !PT ;  /* 0x000000ff0b0b7812 */ /* 0x000fe400078ec0ff */
[----:B------:R-:W-:Y:S02]  /*12a0*/  LOP3.LUT R14, R10, 0xff, RZ, 0xc0, !PT ;  /* 0x000000ff0a0e7812 */ /* 0x000fe400078ec0ff */
[----:B------:R-:W-:Y:S02]  /*12b0*/  IADD3 R13, PT, PT, R11, -0x1, RZ ;  /* 0xffffffff0b0d7810 */ /* 0x000fe40007ffe0ff */
[----:B------:R-:W-:-:S02]  /*12c0*/  IADD3 R12, PT, PT, R14, -0x1, RZ ;  /* 0xffffffff0e0c7810 */ /* 0x000fc40007ffe0ff */
[----:B------:R-:W-:-:S04]  /*12d0*/  ISETP.GT.U32.AND P1, PT, R13, 0xfd, PT ;  /* 0x000000fd0d00780c */ /* 0x000fc80003f24070 */
[----:B------:R-:W-:-:S13]  /*12e0*/  ISETP.GT.U32.OR P1, PT, R12, 0xfd, P1 ;  /* 0x000000fd0c00780c */ /* 0x000fda0000f24470 */
[----:B------:R-:W-:Y:S01]  /*12f0*/  @!P1 MOV R10, RZ ;  /* 0x000000ff000a9202 */ /* 0x000fe20000000f00 */
[----:B------:R-:W-:Y:S06]  /*1300*/  @!P1 BRA `(.L_x_32) ;  /* 0x00000000005c9947 */ /* 0x000fec0003800000 */
[----:B------:R-:W-:Y:S02]  /*1310*/  FSETP.GTU.FTZ.AND P1, PT, |R2|, +INF , PT ;  /* 0x7f8000000200780b */ /* 0x000fe40003f3c200 */
        /* <DEDUP_REMOVED lines=17> */
[----:B------:R-:W-:Y:S01]  /*1430*/  @P1 MOV R10, RZ ;  /* 0x000000ff000a1202 */ /* 0x000fe20000000f00 */
[----:B------:R-:W-:Y:S02]  /*1440*/  @!P1 IMAD.MOV.U32 R10, RZ, RZ, -0x40 ;  /* 0xffffffc0ff0a9424 */ /* 0x000fe400078e00ff */
[----:B------:R-:W-:Y:S01]  /*1450*/  @!P1 FFMA R2, R2, 1.84467440737095516160e+19, RZ ;  /* 0x5f80000002029823 */ /* 0x000fe200000000ff */
[----:B------:R-:W-:Y:S02]  /*1460*/  @!P2 FFMA R3, R3, 1.84467440737095516160e+19, RZ ;  /* 0x5f8000000303a823 */ /* 0x000fe400000000ff */
[----:B------:R-:W-:-:S07]  /*1470*/  @!P2 IADD3 R10, PT, PT, R10, 0x40, RZ ;  /* 0x000000400a0aa810 */ /* 0x000fce0007ffe0ff */
.L_x_32:
[----:B------:R-:W-:Y:S01]  /*1480*/  LEA R12, R11, 0xc0800000, 0x17 ;  /* 0xc08000000b0c7811 */ /* 0x000fe200078eb8ff */
[----:B------:R-:W-:Y:S03]  /*1490*/  BSSY.RECONVERGENT B2, `(.L_x_37) ;  /* 0x0000036000027945 */ /* 0x000fe60003800200 */
[----:B------:R-:W-:Y:S02]  /*14a0*/  IADD3 R12, PT, PT, -R12, R3, RZ ;  /* 0x000000030c0c7210 */ /* 0x000fe40007ffe1ff */
[----:B------:R-:W-:Y:S02]  /*14b0*/  IADD3 R3, PT, PT, R14, -0x7f, RZ ;  /* 0xffffff810e037810 */ /* 0x000fe40007ffe0ff */
[----:B------:R-:W0:Y:S01]  /*14c0*/  MUFU.RCP R13, R12 ;  /* 0x0000000c000d7308 */ /* 0x000e220000001000 */
[----:B------:R-:W-:Y:S01]  /*14d0*/  FADD.FTZ R15, -R12, -RZ ;  /* 0x800000ff0c0f7221 */ /* 0x000fe20000010100 */
[C---:B------:R-:W-:Y:S01]  /*14e0*/  IADD3 R11, PT, PT, R3.reuse, 0x7f, -R11 ;  /* 0x0000007f030b7810 */ /* 0x040fe20007ffe80b */
[----:B------:R-:W-:-:S03]  /*14f0*/  IMAD R2, R3, -0x800000, R2 ;  /* 0xff80000003027824 */ /* 0x000fc600078e0202 */
[----:B------:R-:W-:Y:S01]  /*1500*/  IADD3 R11, PT, PT, R11, R10, RZ ;  /* 0x0000000a0b0b7210 */ /* 0x000fe20007ffe0ff */
[----:B0-----:R-:W-:-:S04]  /*1510*/  FFMA R14, R13, R15, 1 ;  /* 0x3f8000000d0e7423 */ /* 0x001fc8000000000f */
[----:B------:R-:W-:-:S04]  /*1520*/  FFMA R16, R13, R14, R13 ;  /* 0x0000000e0d107223 */ /* 0x000fc8000000000d */
[----:B------:R-:W-:-:S04]  /*1530*/  FFMA R13, R2, R16, RZ ;  /* 0x00000010020d7223 */ /* 0x000fc800000000ff */
[----:B------:R-:W-:-:S04]  /*1540*/  FFMA R14, R15, R13, R2 ;  /* 0x0000000d0f0e7223 */ /* 0x000fc80000000002 */
[----:B------:R-:W-:-:S04]  /*1550*/  FFMA R13, R16, R14, R13 ;  /* 0x0000000e100d7223 */ /* 0x000fc8000000000d */
[----:B------:R-:W-:-:S04]  /*1560*/  FFMA R14, R15, R13, R2 ;  /* 0x0000000d0f0e7223 */ /* 0x000fc80000000002 */
[----:B------:R-:W-:-:S05]  /*1570*/  FFMA R2, R16, R14, R13 ;  /* 0x0000000e10027223 */ /* 0x000fca000000000d */
[----:B------:R-:W-:-:S04]  /*1580*/  SHF.R.U32.HI R3, RZ, 0x17, R2 ;  /* 0x00000017ff037819 */ /* 0x000fc80000011602 */
[----:B------:R-:W-:-:S04]  /*1590*/  LOP3.LUT R3, R3, 0xff, RZ, 0xc0, !PT ;  /* 0x000000ff03037812 */ /* 0x000fc800078ec0ff */
[----:B------:R-:W-:-:S04]  /*15a0*/  IADD3 R15, PT, PT, R3, R11, RZ ;  /* 0x0000000b030f7210 */ /* 0x000fc80007ffe0ff */
[----:B------:R-:W-:-:S04]  /*15b0*/  IADD3 R3, PT, PT, R15, -0x1, RZ ;  /* 0xffffffff0f037810 */ /* 0x000fc80007ffe0ff */
        /* <DEDUP_REMOVED lines=10> */
[C---:B------:R-:W-:Y:S02]  /*1660*/  VIADD R12, R15.reuse, 0x20 ;  /* 0x000000200f0c7836 */ /* 0x040fe40000000000 */
[CCC-:B------:R-:W-:Y:S01]  /*1670*/  FFMA.RM R10, R16.reuse, R14.reuse, R13.reuse ;  /* 0x0000000e100a7223 */ /* 0x1c0fe2000000400d */
[----:B------:R-:W-:Y:S02]  /*1680*/  ISETP.NE.AND P3, PT, R15, RZ, PT ;  /* 0x000000ff0f00720c */ /* 0x000fe40003f65270 */
[----:B------:R-:W-:Y:S01]  /*1690*/  LOP3.LUT R11, R3, 0x7fffff, RZ, 0xc0, !PT ;  /* 0x007fffff030b7812 */ /* 0x000fe200078ec0ff */
[----:B------:R-:W-:Y:S01]  /*16a0*/  FFMA.RP R3, R16, R14, R13 ;  /* 0x0000000e10037223 */ /* 0x000fe2000000800d */
[----:B------:R-:W-:Y:S02]  /*16b0*/  ISETP.NE.AND P2, PT, R15, RZ, PT ;  /* 0x000000ff0f00720c */ /* 0x000fe40003f45270 */
[----:B------:R-:W-:-:S02]  /*16c0*/  LOP3.LUT R11, R11, 0x800000, RZ, 0xfc, !PT ;  /* 0x008000000b0b7812 */ /* 0x000fc400078efcff */
[----:B------:R-:W-:Y:S02]  /*16d0*/  IADD3 R13, PT, PT, -R15, RZ, RZ ;  /* 0x000000ff0f0d7210 */ /* 0x000fe40007ffe1ff */
[----:B------:R-:W-:Y:S02]  /*16e0*/  SHF.L.U32 R12, R11, R12, RZ ;  /* 0x0000000c0b0c7219 */ /* 0x000fe400000006ff */
[----:B------:R-:W-:Y:S02]  /*16f0*/  FSETP.NEU.FTZ.AND P1, PT, R3, R10, PT ;  /* 0x0000000a0300720b */ /* 0x000fe40003f3d000 */
[----:B------:R-:W-:Y:S02]  /*1700*/  SEL R10, R13, RZ, P3 ;  /* 0x000000ff0d0a7207 */ /* 0x000fe40001800000 */
[----:B------:R-:W-:Y:S02]  /*1710*/  ISETP.NE.AND P2, PT, R12, RZ, P2 ;  /* 0x000000ff0c00720c */ /* 0x000fe40001745270 */
[----:B------:R-:W-:-:S02]  /*1720*/  SHF.R.U32.HI R10, RZ, R10, R11 ;  /* 0x0000000aff0a7219 */ /* 0x000fc4000001160b */
[----:B------:R-:W-:Y:S02]  /*1730*/  PLOP3.LUT P1, PT, P1, P2, PT, 0xf8, 0x8f ;  /* 0x00000000008f781c */ /* 0x000fe40000f25f70 */
[----:B------:R-:W-:Y:S02]  /*1740*/  SHF.R.U32.HI R12, RZ, 0x1, R10 ;  /* 0x00000001ff0c7819 */ /* 0x000fe4000001160a */
[----:B------:R-:W-:-:S04]  /*1750*/  SEL R3, RZ, 0x1, !P1 ;  /* 0x00000001ff037807 */ /* 0x000fc80004800000 */
[----:B------:R-:W-:-:S04]  /*1760*/  LOP3.LUT R3, R3, 0x1, R12, 0xf8, !PT ;  /* 0x0000000103037812 */ /* 0x000fc800078ef80c */
[----:B------:R-:W-:-:S04]  /*1770*/  LOP3.LUT R3, R3, R10, RZ, 0xc0, !PT ;  /* 0x0000000a03037212 */ /* 0x000fc800078ec0ff */
[----:B------:R-:W-:-:S04]  /*1780*/  IADD3 R3, PT, PT, R12, R3, RZ ;  /* 0x000000030c037210 */ /* 0x000fc80007ffe0ff */
[----:B------:R-:W-:Y:S01]  /*1790*/  LOP3.LUT R2, R3, R2, RZ, 0xfc, !PT ;  /* 0x0000000203027212 */ /* 0x000fe200078efcff */
[----:B------:R-:W-:Y:S06]  /*17a0*/  BRA `(.L_x_40) ;  /* 0x0000000000107947 */ /* 0x000fec0003800000 */
.L_x_39:
[----:B------:R-:W-:-:S04]  /*17b0*/  LOP3.LUT R2, R2, 0x80000000, RZ, 0xc0, !PT ;  /* 0x8000000002027812 */ /* 0x000fc800078ec0ff */
[----:B------:R-:W-:Y:S01]  /*17c0*/  LOP3.LUT R2, R2, 0x7f800000, RZ, 0xfc, !PT ;  /* 0x7f80000002027812 */ /* 0x000fe200078efcff */
[----:B------:R-:W-:Y:S06]  /*17d0*/  BRA `(.L_x_40) ;  /* 0x0000000000047947 */ /* 0x000fec0003800000 */
.L_x_38:
[----:B------:R-:W-:-:S07]  /*17e0*/  LEA R2, R11, R2, 0x17 ;  /* 0x000000020b027211 */ /* 0x000fce00078eb8ff */
.L_x_40:
[----:B------:R-:W-:Y:S05]  /*17f0*/  BSYNC.RECONVERGENT B2 ;  /* 0x0000000000027941 */ /* 0x000fea0003800200 */
.L_x_37:
[----:B------:R-:W-:Y:S05]  /*1800*/  BRA `(.L_x_41) ;  /* 0x0000000000207947 */ /* 0x000fea0003800000 */
.L_x_36:
[----:B------:R-:W-:-:S04]  /*1810*/  LOP3.LUT R2, R3, 0x80000000, R2, 0x48, !PT ;  /* 0x8000000003027812 */ /* 0x000fc800078e4802 */
[----:B------:R-:W-:Y:S01]  /*1820*/  LOP3.LUT R2, R2, 0x7f800000, RZ, 0xfc, !PT ;  /* 0x7f80000002027812 */ /* 0x000fe200078efcff */
[----:B------:R-:W-:Y:S06]  /*1830*/  BRA `(.L_x_41) ;  /* 0x0000000000147947 */ /* 0x000fec0003800000 */
.L_x_35:
[----:B------:R-:W-:Y:S01]  /*1840*/  LOP3.LUT R2, R3, 0x80000000, R2, 0x48, !PT ;  /* 0x8000000003027812 */ /* 0x000fe200078e4802 */
[----:B------:R-:W-:Y:S06]  /*1850*/  BRA `(.L_x_41) ;  /* 0x00000000000c7947 */ /* 0x000fec0003800000 */
.L_x_34:
[----:B------:R-:W0:Y:S01]  /*1860*/  MUFU.RSQ R2, -QNAN ;  /* 0xffc0000000027908 */ /* 0x000e220000001400 */
[----:B------:R-:W-:Y:S05]  /*1870*/  BRA `(.L_x_41) ;  /* 0x0000000000047947 */ /* 0x000fea0003800000 */
.L_x_33:
[----:B------:R-:W-:-:S07]  /*1880*/  FADD.FTZ R2, R2, R3 ;  /* 0x0000000302027221 */ /* 0x000fce0000010000 */
.L_x_41:
[----:B------:R-:W-:Y:S05]  /*1890*/  BSYNC.RECONVERGENT B1 ;  /* 0x0000000000017941 */ /* 0x000fea0003800200 */
.L_x_31:
[----:B------:R-:W-:Y:S01]  /*18a0*/  HFMA2 R3, -RZ, RZ, 0, 0 ;  /* 0x00000000ff037431 */ /* 0x000fe200000001ff */
[----:B0-----:R-:W-:Y:S02]  /*18b0*/  MOV R10, R2 ;  /* 0x00000002000a7202 */ /* 0x001fe40000000f00 */
[----:B------:R-:W-:-:S04]  /*18c0*/  MOV R2, R8 ;  /* 0x0000000800027202 */ /* 0x000fc80000000f00 */
[----:B------:R-:W-:Y:S05]  /*18d0*/  RET.REL.NODEC R2 `(_Z12adamw_kernelPfPKfS_S_ifffffi) ;  /* 0xffffffe402c87950 */ /* 0x000fea0003c3ffff */
.L_x_42:
        /* <DEDUP_REMOVED lines=10> */
.L_x_82:


//--------------------- .text._Z25cross_entropy_grad_kernelPKfPKiPfii --------------------------
	.section	.text._Z25cross_entropy_grad_kernelPKfPKiPfii,"ax",@progbits
	.align	128
        .global         _Z25cross_entropy_grad_kernelPKfPKiPfii
        .type           _Z25cross_entropy_grad_kernelPKfPKiPfii,@function
        .size           _Z25cross_entropy_grad_kernelPKfPKiPfii,(.L_x_83 - _Z25cross_entropy_grad_kernelPKfPKiPfii)
        .other          _Z25cross_entropy_grad_kernelPKfPKiPfii,@"STO_CUDA_ENTRY STV_DEFAULT"
_Z25cross_entropy_grad_kernelPKfPKiPfii:
.text._Z25cross_entropy_grad_kernelPKfPKiPfii:
[----:B------:R-:W-:Y:S01]  /*0000*/  LDC R1, c[0x0][0x37c] ;  /* 0x0000df00ff017b82 */ /* 0x000fe20000000800 */
[----:B------:R-:W0:Y:S07]  /*0010*/  S2R R3, SR_TID.X ;  /* 0x0000000000037919 */ /* 0x000e2e0000002100 */
[----:B------:R-:W0:Y:S08]  /*0020*/  S2UR UR4, SR_CTAID.X ;  /* 0x00000000000479c3 */ /* 0x000e300000002500 */
[----:B------:R-:W0:Y:S08]  /*0030*/  LDC R2, c[0x0][0x360] ;  /* 0x0000d800ff027b82 */ /* 0x000e300000000800 */
[----:B------:R-:W1:Y:S01]  /*0040*/  LDC.64 R4, c[0x0][0x398] ;  /* 0x0000e600ff047b82 */ /* 0x000e620000000a00 */
[----:B0-----:R-:W-:-:S02]  /*0050*/  IMAD R2, R2, UR4, R3 ;  /* 0x0000000402027c24 */ /* 0x001fc4000f8e0203 */
[----:B-1----:R-:W-:-:S05]  /*0060*/  IMAD R3, R5, R4, RZ ;  /* 0x0000000405037224 */ /* 0x002fca00078e02ff */
[----:B------:R-:W-:-:S13]  /*0070*/  ISETP.GE.AND P0, PT, R2, R3, PT ;  /* 0x000000030200720c */ /* 0x000fda0003f06270 */
[----:B------:R-:W-:Y:S05]  /*0080*/  @P0 EXIT ;  /* 0x000000000000094d */ /* 0x000fea0003800000 */
[----:B------:R-:W-:Y:S01]  /*0090*/  IABS R3, R5 ;  /* 0x0000000500037213 */ /* 0x000fe20000000000 */
[----:B------:R-:W0:Y:S03]  /*00a0*/  LDCU.64 UR10, c[0x0][0x358] ;  /* 0x00006b00ff0a77ac */ /* 0x000e260008000a00 */
[----:B------:R-:W1:Y:S08]  /*00b0*/  I2F.RP R0, R3 ;  /* 0x0000000300007306 */ /* 0x000e700000209400 */
[----:B-1----:R-:W1:Y:S02]  /*00c0*/  MUFU.RCP R0, R0 ;  /* 0x0000000000007308 */ /* 0x002e640000001000 */
[----:B-1----:R-:W-:-:S06]  /*00d0*/  IADD3 R6, PT, PT, R0, 0xffffffe, RZ ;  /* 0x0ffffffe00067810 */ /* 0x002fcc0007ffe0ff */
[----:B------:R1:W2:Y:S02]  /*00e0*/  F2I.FTZ.U32.TRUNC.NTZ R7, R6 ;  /* 0x0000000600077305 */ /* 0x0002a4000021f000 */
[----:B-1----:R-:W-:Y:S01]  /*00f0*/  HFMA2 R6, -RZ, RZ, 0, 0 ;  /* 0x00000000ff067431 */ /* 0x002fe200000001ff */
[----:B--2---:R-:W-:-:S05]  /*0100*/  IADD3 R4, PT, PT, RZ, -R7, RZ ;  /* 0x80000007ff047210 */ /* 0x004fca0007ffe0ff */
[----:B------:R-:W-:Y:S01]  /*0110*/  IMAD R9, R4, R3, RZ ;  /* 0x0000000304097224 */ /* 0x000fe200078e02ff */
[----:B------:R-:W-:-:S03]  /*0120*/  IABS R4, R2 ;  /* 0x0000000200047213 */ /* 0x000fc60000000000 */
[----:B------:R-:W-:-:S06]  /*0130*/  IMAD.HI.U32 R7, R7, R9, R6 ;  /* 0x0000000907077227 */ /* 0x000fcc00078e0006 */
[----:B------:R-:W-:Y:S02]  /*0140*/  IMAD.HI.U32 R8, R7, R4, RZ ;  /* 0x0000000407087227 */ /* 0x000fe400078e00ff */
[----:B------:R-:W1:Y:S03]  /*0150*/  LDC.64 R6, c[0x0][0x388] ;  /* 0x0000e200ff067b82 */ /* 0x000e660000000a00 */
[----:B------:R-:W-:-:S05]  /*0160*/  IADD3 R0, PT, PT, -R8, RZ, RZ ;  /* 0x000000ff08007210 */ /* 0x000fca0007ffe1ff */
[----:B------:R-:W-:-:S05]  /*0170*/  IMAD R0, R3, R0, R4 ;  /* 0x0000000003007224 */ /* 0x000fca00078e0204 */
[----:B------:R-:W-:-:S13]  /*0180*/  ISETP.GT.U32.AND P2, PT, R3, R0, PT ;  /* 0x000000000300720c */ /* 0x000fda0003f44070 */
[-C--:B------:R-:W-:Y:S02]  /*0190*/  @!P2 IADD3 R0, PT, PT, R0, -R3.reuse, RZ ;  /* 0x800000030000a210 */ /* 0x080fe40007ffe0ff */
[----:B------:R-:W-:Y:S02]  /*01a0*/  @!P2 IADD3 R8, PT, PT, R8, 0x1, RZ ;  /* 0x000000010808a810 */ /* 0x000fe40007ffe0ff */
[----:B------:R-:W-:Y:S02]  /*01b0*/  ISETP.GE.U32.AND P0, PT, R0, R3, PT ;  /* 0x000000030000720c */ /* 0x000fe40003f06070 */
[----:B------:R-:W-:Y:S02]  /*01c0*/  LOP3.LUT R0, R2, R5, RZ, 0x3c, !PT ;  /* 0x0000000502007212 */ /* 0x000fe400078e3cff */
[----:B------:R-:W-:Y:S02]  /*01d0*/  ISETP.NE.AND P2, PT, R5, RZ, PT ;  /* 0x000000ff0500720c */ /* 0x000fe40003f45270 */
[----:B------:R-:W-:-:S07]  /*01e0*/  ISETP.GE.AND P1, PT, R0, RZ, PT ;  /* 0x000000ff0000720c */ /* 0x000fce0003f26270 */
[----:B------:R-:W-:-:S06]  /*01f0*/  @P0 IADD3 R8, PT, PT, R8, 0x1, RZ ;  /* 0x0000000108080810 */ /* 0x000fcc0007ffe0ff */
[----:B------:R-:W-:Y:S02]  /*0200*/  @!P1 IADD3 R8, PT, PT, -R8, RZ, RZ ;  /* 0x000000ff08089210 */ /* 0x000fe40007ffe1ff */
[----:B------:R-:W-:-:S05]  /*0210*/  @!P2 LOP3.LUT R8, RZ, R5, RZ, 0x33, !PT ;  /* 0x00000005ff08a212 */ /* 0x000fca00078e33ff */
[----:B-1----:R-:W-:-:S05]  /*0220*/  IMAD.WIDE R6, R8, 0x4, R6 ;  /* 0x0000000408067825 */ /* 0x002fca00078e0206 */
[----:B0-----:R0:W5:Y:S01]  /*0230*/  LDG.E R4, desc[UR10][R6.64] ;  /* 0x0000000a06047981 */ /* 0x001162000c1e1900 */
[----:B------:R-:W-:Y:S01]  /*0240*/  ISETP.GE.AND P0, PT, R5, 0x1, PT ;  /* 0x000000010500780c */ /* 0x000fe20003f06270 */
[----:B------:R-:W-:-:S12]  /*0250*/  IMAD.MOV.U32 R0, RZ, RZ, -0x800000 ;  /* 0xff800000ff007424 */ /* 0x000fd800078e00ff */
[----:B0-----:R-:W-:Y:S05]  /*0260*/  @!P0 BRA `(.L_x_43) ;  /* 0x0000000400748947 */ /* 0x001fea0003800000 */
[C---:B------:R-:W-:Y:S01]  /*0270*/  ISETP.GE.U32.AND P0, PT, R5.reuse, 0x10, PT ;  /* 0x000000100500780c */ /* 0x040fe20003f06070 */
[----:B------:R-:W-:Y:S01]  /*0280*/  IMAD R3, R8, R5, RZ ;  /* 0x0000000508037224 */ /* 0x000fe200078e02ff */
[----:B------:R-:W-:Y:S02]  /*0290*/  LOP3.LUT R25, R5, 0xf, RZ, 0xc0, !PT ;  /* 0x0000000f05197812 */ /* 0x000fe400078ec0ff */
[----:B------:R-:W-:Y:S02]  /*02a0*/  MOV R0, 0xff800000 ;  /* 0xff80000000007802 */ /* 0x000fe40000000f00 */
[----:B------:R-:W-:Y:S02]  /*02b0*/  ISETP.NE.AND P1, PT, R25, RZ, PT ;  /* 0x000000ff1900720c */ /* 0x000fe40003f25270 */
[----:B------:R-:W-:-:S05]  /*02c0*/  MOV R10, RZ ;  /* 0x000000ff000a7202 */ /* 0x000fca0000000f00 */
[----:B------:R-:W-:Y:S06]  /*02d0*/  @!P0 BRA `(.L_x_44) ;  /* 0x0000000000988947 */ /* 0x000fec0003800000 */
[----:B------:R-:W0:Y:S01]  /*02e0*/  LDCU.64 UR4, c[0x0][0x380] ;  /* 0x00007000ff0477ac */ /* 0x000e220008000a00 */
[----:B------:R-:W-:Y:S02]  /*02f0*/  LOP3.LUT R10, R5, 0x7ffffff0, RZ, 0xc0, !PT ;  /* 0x7ffffff0050a7812 */ /* 0x000fe400078ec0ff */
[----:B------:R-:W-:Y:S02]  /*0300*/  MOV R0, 0xff800000 ;  /* 0xff80000000007802 */ /* 0x000fe40000000f00 */
[----:B------:R-:W-:Y:S02]  /*0310*/  MOV R5, R3 ;  /* 0x0000000300057202 */ /* 0x000fe40000000f00 */
[----:B------:R-:W-:Y:S01]  /*0320*/  IADD3 R9, PT, PT, -R10, RZ, RZ ;  /* 0x000000ff0a097210 */ /* 0x000fe20007ffe1ff */
[----:B0-----:R-:W-:-:S04]  /*0330*/  UIADD3 UR4, UP0, UPT, UR4, 0x20, URZ ;  /* 0x0000002004047890 */ /* 0x001fc8000ff1e0ff */
[----:B------:R-:W-:-:S12]  /*0340*/  UIADD3.X UR5, UPT, UPT, URZ, UR5, URZ, UP0, !UPT ;  /* 0x00000005ff057290 */ /* 0x000fd800087fe4ff */
.L_x_45:
[----:B------:R-:W-:Y:S02]  /*0350*/  MOV R6, UR4 ;  /* 0x0000000400067c02 */ /* 0x000fe40008000f00 */
[----:B------:R-:W-:-:S03]  /*0360*/  MOV R7, UR5 ;  /* 0x0000000500077c02 */ /* 0x000fc60008000f00 */
[----:B------:R-:W-:-:S05]  /*0370*/  IMAD.WIDE R6, R5, 0x4, R6 ;  /* 0x0000000405067825 */ /* 0x000fca00078e0206 */
[----:B------:R-:W2:Y:S04]  /*0380*/  LDG.E R21, desc[UR10][R6.64+-0x20] ;  /* 0xffffe00a06157981 */ /* 0x000ea8000c1e1900 */
[----:B------:R-:W2:Y:S04]  /*0390*/  LDG.E R22, desc[UR10][R6.64+-0x1c] ;  /* 0xffffe40a06167981 */ /* 0x000ea8000c1e1900 */
[----:B------:R-:W3:Y:S04]  /*03a0*/  LDG.E R24, desc[UR10][R6.64+-0x18] ;  /* 0xffffe80a06187981 */ /* 0x000ee8000c1e1900 */
[----:B------:R-:W3:Y:S04]  /*03b0*/  LDG.E R23, desc[UR10][R6.64+-0x14] ;  /* 0xffffec0a06177981 */ /* 0x000ee8000c1e1900 */
[----:B------:R-:W4:Y:S04]  /*03c0*/  LDG.E R26, desc[UR10][R6.64+-0x10] ;  /* 0xfffff00a061a7981 */ /* 0x000f28000c1e1900 */
        /* <DEDUP_REMOVED lines=10> */
[----:B------:R-:W4:Y:S01]  /*0470*/  LDG.E R19, desc[UR10][R6.64+0x1c] ;  /* 0x00001c0a06137981 */ /* 0x000f22000c1e1900 */
[----:B------:R-:W-:Y:S01]  /*0480*/  VIADD R9, R9, 0x10 ;  /* 0x0000001009097836 */ /* 0x000fe20000000000 */
[----:B------:R-:W-:-:S04]  /*0490*/  IADD3 R5, PT, PT, R5, 0x10, RZ ;  /* 0x0000001005057810 */ /* 0x000fc80007ffe0ff */
[----:B------:R-:W-:Y:S02]  /*04a0*/  ISETP.NE.AND P0, PT, R9, RZ, PT ;  /* 0x000000ff0900720c */ /* 0x000fe40003f05270 */
[----:B--2---:R-:W-:-:S04]  /*04b0*/  FMNMX3 R21, R0, R21, R22, !PT ;  /* 0x0000001500157276 */ /* 0x004fc80007800016 */
[----:B---3--:R-:W-:-:S04]  /*04c0*/  FMNMX3 R21, R21, R24, R23, !PT ;  /* 0x0000001815157276 */ /* 0x008fc80007800017 */
[----:B----4-:R-:W-:-:S04]  /*04d0*/  FMNMX3 R21, R21, R26, R27, !PT ;  /* 0x0000001a15157276 */ /* 0x010fc8000780001b */
[----:B------:R-:W-:-:S04]  /*04e0*/  FMNMX3 R17, R21, R17, R20, !PT ;  /* 0x0000001115117276 */ /* 0x000fc80007800014 */
[----:B------:R-:W-:-:S04]  /*04f0*/  FMNMX3 R15, R17, R18, R15, !PT ;  /* 0x00000012110f7276 */ /* 0x000fc8000780000f */
[----:B------:R-:W-:-:S04]  /*0500*/  FMNMX3 R11, R15, R16, R11, !PT ;  /* 0x000000100f0b7276 */ /* 0x000fc8000780000b */
[----:B------:R-:W-:-:S04]  /*0510*/  FMNMX3 R11, R11, R14, R13, !PT ;  /* 0x0000000e0b0b7276 */ /* 0x000fc8000780000d */
[----:B------:R-:W-:Y:S01]  /*0520*/  FMNMX3 R0, R11, R12, R19, !PT ;  /* 0x0000000c0b007276 */ /* 0x000fe20007800013 */
[----:B------:R-:W-:Y:S06]  /*0530*/  @P0 BRA `(.L_x_45) ;  /* 0xfffffffc00840947 */ /* 0x000fec000383ffff */
.L_x_44:
[----:B------:R-:W-:Y:S05]  /*0540*/  @!P1 BRA `(.L_x_43) ;  /* 0x0000000000bc9947 */ /* 0x000fea0003800000 */
[----:B------:R-:W0:Y:S01]  /*0550*/  LDCU UR4, c[0x0][0x39c] ;  /* 0x00007380ff0477ac */ /* 0x000e220008000800 */
[----:B------:R-:W-:Y:S01]  /*0560*/  ISETP.GE.U32.AND P0, PT, R25, 0x8, PT ;  /* 0x000000081900780c */ /* 0x000fe20003f06070 */
[----:B0-----:R-:W-:-:S04]  /*0570*/  ULOP3.LUT UR5, UR4, 0x7, URZ, 0xc0, !UPT ;  /* 0x0000000704057892 */ /* 0x001fc8000f8ec0ff */
[----:B------:R-:W-:-:S08]  /*0580*/  UISETP.NE.AND UP0, UPT, UR5, URZ, UPT ;  /* 0x000000ff0500728c */ /* 0x000fd0000bf05270 */
[----:B------:R-:W-:Y:S05]  /*0590*/  @!P0 BRA `(.L_x_46) ;  /* 0x0000000000408947 */ /* 0x000fea0003800000 */
[----:B------:R-:W0:Y:S01]  /*05a0*/  LDC.64 R6, c[0x0][0x380] ;  /* 0x0000e000ff067b82 */ /* 0x000e220000000a00 */
[----:B------:R-:W-:-:S05]  /*05b0*/  IADD3 R5, PT, PT, R3, R10, RZ ;  /* 0x0000000a03057210 */ /* 0x000fca0007ffe0ff */
[----:B0-----:R-:W-:-:S05]  /*05c0*/  IMAD.WIDE R6, R5, 0x4, R6 ;  /* 0x0000000405067825 */ /* 0x001fca00078e0206 */
[----:B------:R-:W2:Y:S04]  /*05d0*/  LDG.E R5, desc[UR10][R6.64] ;  /* 0x0000000a06057981 */ /* 0x000ea8000c1e1900 */
[----:B------:R-:W2:Y:S04]  /*05e0*/  LDG.E R9, desc[UR10][R6.64+0x4] ;  /* 0x0000040a06097981 */ /* 0x000ea8000c1e1900 */
[----:B------:R-:W3:Y:S04]  /*05f0*/  LDG.E R12, desc[UR10][R6.64+0x8] ;  /* 0x0000080a060c7981 */ /* 0x000ee8000c1e1900 */
[----:B------:R-:W3:Y:S04]  /*0600*/  LDG.E R11, desc[UR10][R6.64+0xc] ;  /* 0x00000c0a060b7981 */ /* 0x000ee8000c1e1900 */
[----:B------:R-:W4:Y:S04]  /*0610*/  LDG.E R14, desc[UR10][R6.64+0x10] ;  /* 0x0000100a060e7981 */ /* 0x000f28000c1e1900 */
[----:B------:R-:W4:Y:S04]  /*0620*/  LDG.E R13, desc[UR10][R6.64+0x14] ;  /* 0x0000140a060d7981 */ /* 0x000f28000c1e1900 */
[----:B------:R-:W4:Y:S04]  /*0630*/  LDG.E R16, desc[UR10][R6.64+0x18] ;  /* 0x0000180a06107981 */ /* 0x000f28000c1e1900 */
[----:B------:R-:W4:Y:S01]  /*0640*/  LDG.E R15, desc[UR10][R6.64+0x1c] ;  /* 0x00001c0a060f7981 */ /* 0x000f22000c1e1900 */
[----:B------:R-:W-:-:S02]  /*0650*/  IADD3 R10, PT, PT, R10, 0x8, RZ ;  /* 0x000000080a0a7810 */ /* 0x000fc40007ffe0ff */
[----:B--2---:R-:W-:-:S04]  /*0660*/  FMNMX3 R5, R0, R5, R9, !PT ;  /* 0x0000000500057276 */ /* 0x004fc80007800009 */
[----:B---3--:R-:W-:-:S04]  /*0670*/  FMNMX3 R5, R5, R12, R11, !PT ;  /* 0x0000000c05057276 */ /* 0x008fc8000780000b */
[----:B----4-:R-:W-:-:S04]  /*0680*/  FMNMX3 R5, R5, R14, R13, !PT ;  /* 0x0000000e05057276 */ /* 0x010fc8000780000d */
[----:B------:R-:W-:-:S07]  /*0690*/  FMNMX3 R0, R5, R16, R15, !PT ;  /* 0x0000001005007276 */ /* 0x000fce000780000f */
.L_x_46:
[----:B------:R-:W-:Y:S05]  /*06a0*/  BRA.U !UP0, `(.L_x_43) ;  /* 0x0000000108647547 */ /* 0x000fea000b800000 */
[----:B------:R-:W-:Y:S02]  /*06b0*/  UISETP.GE.U32.AND UP0, UPT, UR5, 0x4, UPT ;  /* 0x000000040500788c */ /* 0x000fe4000bf06070 */
[----:B------:R-:W-:-:S04]  /*06c0*/  ULOP3.LUT UR4, UR4, 0x3, URZ, 0xc0, !UPT ;  /* 0x0000000304047892 */ /* 0x000fc8000f8ec0ff */
[----:B------:R-:W-:-:S03]  /*06d0*/  UISETP.NE.AND UP1, UPT, UR4, URZ, UPT ;  /* 0x000000ff0400728c */ /* 0x000fc6000bf25270 */
[----:B------:R-:W-:Y:S08]  /*06e0*/  BRA.U !UP0, `(.L_x_47) ;  /* 0x0000000108287547 */ /* 0x000ff0000b800000 */
[----:B------:R-:W0:Y:S01]  /*06f0*/  LDC.64 R6, c[0x0][0x380] ;  /* 0x0000e000ff067b82 */ /* 0x000e220000000a00 */
[----:B------:R-:W-:-:S05]  /*0700*/  IADD3 R5, PT, PT, R3, R10, RZ ;  /* 0x0000000a03057210 */ /* 0x000fca0007ffe0ff */
[----:B0-----:R-:W-:-:S05]  /*0710*/  IMAD.WIDE R6, R5, 0x4, R6 ;  /* 0x0000000405067825 */ /* 0x001fca00078e0206 */
[----:B------:R-:W2:Y:S04]  /*0720*/  LDG.E R5, desc[UR10][R6.64] ;  /* 0x0000000a06057981 */ /* 0x000ea8000c1e1900 */
[----:B------:R-:W2:Y:S04]  /*0730*/  LDG.E R9, desc[UR10][R6.64+0x4] ;  /* 0x0000040a06097981 */ /* 0x000ea8000c1e1900 */
[----:B------:R-:W3:Y:S04]  /*0740*/  LDG.E R11, desc[UR10][R6.64+0x8] ;  /* 0x0000080a060b7981 */ /* 0x000ee8000c1e1900 */
[----:B------:R-:W3:Y:S01]  /*0750*/  LDG.E R12, desc[UR10][R6.64+0xc] ;  /* 0x00000c0a060c7981 */ /* 0x000ee2000c1e1900 */
[----:B------:R-:W-:-:S02]  /*0760*/  IADD3 R10, PT, PT, R10, 0x4, RZ ;  /* 0x000000040a0a7810 */ /* 0x000fc40007ffe0ff */
[----:B--2---:R-:W-:-:S04]  /*0770*/  FMNMX3 R0, R0, R5, R9, !PT ;  /* 0x0000000500007276 */ /* 0x004fc80007800009 */
[----:B---3--:R-:W-:-:S07]  /*0780*/  FMNMX3 R0, R0, R11, R12, !PT ;  /* 0x0000000b00007276 */ /* 0x008fce000780000c */
.L_x_47:
[----:B------:R-:W-:Y:S05]  /*0790*/  BRA.U !UP1, `(.L_x_43) ;  /* 0x0000000109287547 */ /* 0x000fea000b800000 */
[----:B------:R-:W0:Y:S01]  /*07a0*/  LDC.64 R12, c[0x0][0x380] ;  /* 0x0000e000ff0c7b82 */ /* 0x000e220000000a00 */
[----:B------:R-:W-:Y:S01]  /*07b0*/  IADD3 R3, PT, PT, R3, R10, RZ ;  /* 0x0000000a03037210 */ /* 0x000fe20007ffe0ff */
[----:B------:R-:W-:-:S12]  /*07c0*/  UIADD3 UR4, UPT, UPT, -UR4, URZ, URZ ;  /* 0x000000ff04047290 */ /* 0x000fd8000fffe1ff */
.L_x_48:
[----:B0-----:R-:W-:-:S06]  /*07d0*/  IMAD.WIDE R6, R3, 0x4, R12 ;  /* 0x0000000403067825 */ /* 0x001fcc00078e020c */
[----:B------:R-:W2:Y:S01]  /*07e0*/  LDG.E R7, desc[UR10][R6.64] ;  /* 0x0000000a06077981 */ /* 0x000ea2000c1e1900 */
[----:B------:R-:W-:Y:S01]  /*07f0*/  UIADD3 UR4, UPT, UPT, UR4, 0x1, URZ ;  /* 0x0000000104047890 */ /* 0x000fe2000fffe0ff */
[----:B------:R-:W-:-:S03]  /*0800*/  IADD3 R3, PT, PT, R3, 0x1, RZ ;  /* 0x0000000103037810 */ /* 0x000fc60007ffe0ff */
[----:B------:R-:W-:Y:S01]  /*0810*/  UISETP.NE.AND UP0, UPT, UR4, URZ, UPT ;  /* 0x000000ff0400728c */ /* 0x000fe2000bf05270 */
[----:B--2---:R-:W-:-:S08]  /*0820*/  FMNMX R0, R7, R0, !PT ;  /* 0x0000000007007209 */ /* 0x004fd00007800000 */
[----:B------:R-:W-:Y:S05]  /*0830*/  BRA.U UP0, `(.L_x_48) ;  /* 0xfffffffd00e47547 */ /* 0x000fea000b83ffff */
.L_x_43:
[----:B------:R-:W0:Y:S01]  /*0840*/  LDCU UR7, c[0x0][0x39c] ;  /* 0x00007380ff0777ac */ /* 0x000e220008000800 */
[----:B------:R-:W-:Y:S01]  /*0850*/  IMAD.MOV.U32 R3, RZ, RZ, RZ ;  /* 0x000000ffff037224 */ /* 0x000fe200078e00ff */
[----:B0-----:R-:W-:-:S09]  /*0860*/  UISETP.GE.AND UP0, UPT, UR7, 0x1, UPT ;  /* 0x000000010700788c */ /* 0x001fd2000bf06270 */
[----:B------:R-:W-:Y:S05]  /*0870*/  BRA.U !UP0, `(.L_x_49) ;  /* 0x0000000d08247547 */ /* 0x000fea000b800000 */
[----:B------:R-:W-:Y:S01]  /*0880*/  UISETP.GE.U32.AND UP1, UPT, UR7, 0x8, UPT ;  /* 0x000000080700788c */ /* 0x000fe2000bf26070 */
[----:B------:R-:W-:Y:S01]  /*0890*/  HFMA2 R3, -RZ, RZ, 0, 0 ;  /* 0x00000000ff037431 */ /* 0x000fe200000001ff */
[----:B------:R-:W-:Y:S02]  /*08a0*/  ULOP3.LUT UR12, UR7, 0x7, URZ, 0xc0, !UPT ;  /* 0x00000007070c7892 */ /* 0x000fe4000f8ec0ff */
[----:B------:R-:W-:Y:S01]  /*08b0*/  IMAD R6, R8, UR7, RZ ;  /* 0x0000000708067c24 */ /* 0x000fe2000f8e02ff */
[----:B------:R-:W-:Y:S01]  /*08c0*/  UMOV UR4, URZ ;  /* 0x000000ff00047c82 */ /* 0x000fe20008000000 */
[----:B------:R-:W-:-:S03]  /*08d0*/  UISETP.NE.AND UP0, UPT, UR12, URZ, UPT ;  /* 0x000000ff0c00728c */ /* 0x000fc6000bf05270 */
[----:B------:R-:W-:Y:S08]  /*08e0*/  BRA.U !UP1, `(.L_x_50) ;  /* 0x0000000509807547 */ /* 0x000ff0000b800000 */
[----:B------:R-:W0:Y:S01]  /*08f0*/  LDCU.64 UR8, c[0x0][0x380] ;  /* 0x00007000ff0877ac */ /* 0x000e220008000a00 */
[----:B------:R-:W-:Y:S02]  /*0900*/  MOV R3, RZ ;  /* 0x000000ff00037202 */ /* 0x000fe40000000f00 */
[----:B------:R-:W-:Y:S01]  /*0910*/  MOV R7, R6 ;  /* 0x0000000600077202 */ /* 0x000fe20000000f00 */
[----:B------:R-:W-:Y:S02]  /*0920*/  ULOP3.LUT UR4, UR7, 0x7ffffff8, URZ, 0xc0, !UPT ;  /* 0x7ffffff807047892 */ /* 0x000fe4000f8ec0ff */
[----:B0-----:R-:W-:Y:S02]  /*0930*/  UIADD3 UR5, UP1, UPT, UR8, 0x10, URZ ;  /* 0x0000001008057890 */ /* 0x001fe4000ff3e0ff */
[----:B------:R-:W-:Y:S02]  /*0940*/  UIADD3 UR8, UPT, UPT, -UR4, URZ, URZ ;  /* 0x000000ff04087290 */ /* 0x000fe4000fffe1ff */
[----:B------:R-:W-:-:S12]  /*0950*/  UIADD3.X UR6, UPT, UPT, URZ, UR9, URZ, UP1, !UPT ;  /* 0x00000009ff067290 */ /* 0x000fd80008ffe4ff */
.L_x_51:
[----:B------:R-:W-:Y:S02]  /*0960*/  MOV R20, UR5 ;  /* 0x0000000500147c02 */ /* 0x000fe40008000f00 */
[----:B------:R-:W-:-:S03]  /*0970*/  MOV R21, UR6 ;  /* 0x0000000600157c02 */ /* 0x000fc60008000f00 */
[----:B------:R-:W-:-:S05]  /*0980*/  IMAD.WIDE R20, R7, 0x4, R20 ;  /* 0x0000000407147825 */ /* 0x000fca00078e0214 */
[----:B------:R-:W2:Y:S04]  /*0990*/  LDG.E R5, desc[UR10][R20.64+-0x10] ;  /* 0xfffff00a14057981 */ /* 0x000ea8000c1e1900 */
[----:B------:R-:W3:Y:S04]  /*09a0*/  LDG.E R23, desc[UR10][R20.64+-0xc] ;  /* 0xfffff40a14177981 */ /* 0x000ee8000c1e1900 */
[----:B------:R-:W4:Y:S04]  /*09b0*/  LDG.E R27, desc[UR10][R20.64+-0x8] ;  /* 0xfffff80a141b7981 */ /* 0x000f28000c1e1900 */
[----:B------:R-:W4:Y:S04]  /*09c0*/  LDG.E R11, desc[UR10][R20.64+-0x4] ;  /* 0xfffffc0a140b7981 */ /* 0x000f28000c1e1900 */
[----:B------:R-:W4:Y:S04]  /*09d0*/  LDG.E R13, desc[UR10][R20.64] ;  /* 0x0000000a140d7981 */ /* 0x000f28000c1e1900 */
[----:B------:R-:W4:Y:S04]  /*09e0*/  LDG.E R19, desc[UR10][R20.64+0x4] ;  /* 0x0000040a14137981 */ /* 0x000f28000c1e1900 */
[----:B------:R-:W4:Y:S04]  /*09f0*/  LDG.E R15, desc[UR10][R20.64+0x8] ;  /* 0x0000080a140f7981 */ /* 0x000f28000c1e1900 */
[----:B------:R0:W4:Y:S01]  /*0a00*/  LDG.E R17, desc[UR10][R20.64+0xc] ;  /* 0x00000c0a14117981 */ /* 0x000122000c1e1900 */
[----:B------:R-:W-:Y:S01]  /*0a10*/  HFMA2 R10, -RZ, RZ, 3.7421875, 0 ;  /* 0x437c0000ff0a7431 */ /* 0x000fe200000001ff */
[----:B------:R-:W-:Y:S01]  /*0a20*/  MOV R9, 0x3bbb989d ;  /* 0x3bbb989d00097802 */ /* 0x000fe20000000f00 */
[----:B------:R-:W-:Y:S01]  /*0a30*/  UIADD3 UR8, UPT, UPT, UR8, 0x8, URZ ;  /* 0x0000000808087890 */ /* 0x000fe2000fffe0ff */
[----:B------:R-:W-:-:S03]  /*0a40*/  IADD3 R7, PT, PT, R7, 0x8, RZ ;  /* 0x0000000807077810 */ /* 0x000fc60007ffe0ff */
[----:B------:R-:W-:Y:S01]  /*0a50*/  UISETP.NE.AND UP1, UPT, UR8, URZ, UPT ;  /* 0x000000ff0800728c */ /* 0x000fe2000bf25270 */
[----:B--2---:R-:W-:-:S04]  /*0a60*/  FADD R12, R5, -R0 ;  /* 0x80000000050c7221 */ /* 0x004fc80000000000 */
[----:B------:R-:W-:Y:S01]  /*0a70*/  FFMA.SAT R5, R12, R9, 0.5 ;  /* 0x3f0000000c057423 */ /* 0x000fe20000002009 */
[----:B---3--:R-:W-:-:S03]  /*0a80*/  FADD R14, R23, -R0 ;  /* 0x80000000170e7221 */ /* 0x008fc60000000000 */
[-C--:B------:R-:W-:Y:S01]  /*0a90*/  FFMA.RM R5, R5, R10.reuse, 12582913 ;  /* 0x4b40000105057423 */ /* 0x080fe2000000400a */
[-C--:B------:R-:W-:Y:S01]  /*0aa0*/  FFMA.SAT R25, R14, R9.reuse, 0.5 ;  /* 0x3f0000000e197423 */ /* 0x080fe20000002009 */
[--C-:B----4-:R-:W-:Y:S02]  /*0ab0*/  FADD R16, R27, -R0.reuse ;  /* 0x800000001b107221 */ /* 0x110fe40000000000 */
[----:B------:R-:W-:Y:S01]  /*0ac0*/  FADD R23, R5, -12583039 ;  /* 0xcb40007f05177421 */ /* 0x000fe20000000000 */
[-C--:B------:R-:W-:Y:S01]  /*0ad0*/  FFMA.RM R8, R25, R10.reuse, 12582913 ;  /* 0x4b40000119087423 */ /* 0x080fe2000000400a */
[-C--:B------:R-:W-:Y:S01]  /*0ae0*/  FFMA.SAT R25, R16, R9.reuse, 0.5 ;  /* 0x3f00000010197423 */ /* 0x080fe20000002009 */
[--C-:B0-----:R-:W-:Y:S01]  /*0af0*/  FADD R20, R11, -R0.reuse ;  /* 0x800000000b147221 */ /* 0x101fe20000000000 */
[----:B------:R-:W-:Y:S01]  /*0b00*/  FFMA R23, R12, 1.4426950216293334961, -R23 ;  /* 0x3fb8aa3b0c177823 */ /* 0x000fe20000000817 */
[----:B------:R-:W-:Y:S01]  /*0b10*/  FADD R21, R8, -12583039 ;  /* 0xcb40007f08157421 */ /* 0x000fe20000000000 */
[-C--:B------:R-:W-:Y:S01]  /*0b20*/  FFMA.RM R11, R25, R10.reuse, 12582913 ;  /* 0x4b400001190b7423 */ /* 0x080fe2000000400a */
[-C--:B------:R-:W-:Y:S01]  /*0b30*/  FFMA.SAT R25, R20, R9.reuse, 0.5 ;  /* 0x3f00000014197423 */ /* 0x080fe20000002009 */
[----:B------:R-:W-:Y:S01]  /*0b40*/  FFMA R12, R12, 1.925963033500011079e-08, R23 ;  /* 0x32a570600c0c7823 */ /* 0x000fe20000000017 */
[--C-:B------:R-:W-:Y:S01]  /*0b50*/  FADD R22, R13, -R0.reuse ;  /* 0x800000000d167221 */ /* 0x100fe20000000000 */
[----:B------:R-:W-:Y:S01]  /*0b60*/  FADD R23, R11, -12583039 ;  /* 0xcb40007f0b177421 */ /* 0x000fe20000000000 */
[----:B------:R-:W-:Y:S01]  /*0b70*/  FFMA R21, R14, 1.4426950216293334961, -R21 ;  /* 0x3fb8aa3b0e157823 */ /* 0x000fe20000000815 */
[-C--:B------:R-:W-:Y:S01]  /*0b80*/  FFMA.RM R13, R25, R10.reuse, 12582913 ;  /* 0x4b400001190d7423 */ /* 0x080fe2000000400a */
[-C--:B------:R-:W-:Y:S01]  /*0b90*/  FFMA.SAT R25, R22, R9.reuse, 0.5 ;  /* 0x3f00000016197423 */ /* 0x080fe20000002009 */
[----:B------:R-:W-:Y:S01]  /*0ba0*/  FFMA R23, R16, 1.4426950216293334961, -R23 ;  /* 0x3fb8aa3b10177823 */ /* 0x000fe20000000817 */
[----:B------:R-:W-:Y:S01]  /*0bb0*/  FFMA R14, R14, 1.925963033500011079e-08, R21 ;  /* 0x32a570600e0e7823 */ /* 0x000fe20000000015 */
[----:B------:R-:W-:Y:S01]  /*0bc0*/  FADD R21, R13, -12583039 ;  /* 0xcb40007f0d157421 */ /* 0x000fe20000000000 */
[--C-:B------:R-:W-:Y:S01]  /*0bd0*/  FADD R24, R19, -R0.reuse ;  /* 0x8000000013187221 */ /* 0x100fe20000000000 */
[----:B------:R-:W-:Y:S01]  /*0be0*/  FFMA R18, R16, 1.925963033500011079e-08, R23 ;  /* 0x32a5706010127823 */ /* 0x000fe20000000017 */
[-C--:B------:R-:W-:Y:S01]  /*0bf0*/  FFMA.RM R16, R25, R10.reuse, 12582913 ;  /* 0x4b40000119107423 */ /* 0x080fe2000000400a */
[----:B------:R-:W-:Y:S01]  /*0c00*/  FFMA R21, R20, 1.4426950216293334961, -R21 ;  /* 0x3fb8aa3b14157823 */ /* 0x000fe20000000815 */
[----:B------:R-:W-:Y:S01]  /*0c10*/  FFMA.SAT R19, R24, R9, 0.5 ;  /* 0x3f00000018137423 */ /* 0x000fe20000002009 */
[----:B------:R-:W0:Y:S01]  /*0c20*/  MUFU.EX2 R12, R12 ;  /* 0x0000000c000c7308 */ /* 0x000e220000000800 */
[----:B------:R-:W-:Y:S01]  /*0c30*/  FADD R25, R16, -12583039 ;  /* 0xcb40007f10197421 */ /* 0x000fe20000000000 */
[----:B------:R-:W-:Y:S01]  /*0c40*/  FFMA R23, R20, 1.925963033500011079e-08, R21 ;  /* 0x32a5706014177823 */ /* 0x000fe20000000015 */
[----:B------:R-:W-:Y:S01]  /*0c50*/  FADD R20, R15, -R0 ;  /* 0x800000000f147221 */ /* 0x000fe20000000000 */
[----:B------:R-:W-:Y:S01]  /*0c60*/  FFMA.RM R19, R19, R10, 12582913 ;  /* 0x4b40000113137423 */ /* 0x000fe2000000400a */
[----:B------:R-:W-:Y:S01]  /*0c70*/  FFMA R25, R22, 1.4426950216293334961, -R25 ;  /* 0x3fb8aa3b16197823 */ /* 0x000fe20000000819 */
[----:B------:R-:W-:-:S02]  /*0c80*/  SHF.L.U32 R8, R8, 0x17, RZ ;  /* 0x0000001708087819 */ /* 0x000fc400000006ff */
[----:B------:R-:W1:Y:S01]  /*0c90*/  MUFU.EX2 R14, R14 ;  /* 0x0000000e000e7308 */ /* 0x000e620000000800 */
[----:B------:R-:W-:Y:S01]  /*0ca0*/  FFMA R21, R22, 1.925963033500011079e-08, R25 ;  /* 0x32a5706016157823 */ /* 0x000fe20000000019 */
[-C--:B------:R-:W-:Y:S01]  /*0cb0*/  FFMA.SAT R25, R20, R9.reuse, 0.5 ;  /* 0x3f00000014197423 */ /* 0x080fe20000002009 */
[----:B------:R-:W-:Y:S01]  /*0cc0*/  FADD R22, R17, -R0 ;  /* 0x8000000011167221 */ /* 0x000fe20000000000 */
[----:B------:R-:W-:Y:S01]  /*0cd0*/  FADD R27, R19, -12583039 ;  /* 0xcb40007f131b7421 */ /* 0x000fe20000000000 */
[----:B------:R-:W-:Y:S01]  /*0ce0*/  SHF.L.U32 R13, R13, 0x17, RZ ;  /* 0x000000170d0d7819 */ /* 0x000fe200000006ff */
[-C--:B------:R-:W-:Y:S01]  /*0cf0*/  FFMA.RM R17, R25, R10.reuse, 12582913 ;  /* 0x4b40000119117423 */ /* 0x080fe2000000400a */
[----:B------:R-:W-:Y:S01]  /*0d00*/  FFMA.SAT R25, R22, R9, 0.5 ;  /* 0x3f00000016197423 */ /* 0x000fe20000002009 */
[----:B------:R-:W2:Y:S01]  /*0d10*/  MUFU.EX2 R18, R18 ;  /* 0x0000001200127308 */ /* 0x000ea20000000800 */
[C---:B------:R-:W-:Y:S01]  /*0d20*/  FFMA R27, R24.reuse, 1.4426950216293334961, -R27 ;  /* 0x3fb8aa3b181b7823 */ /* 0x040fe2000000081b */
[----:B------:R-:W-:Y:S01]  /*0d30*/  FADD R9, R17, -12583039 ;  /* 0xcb40007f11097421 */ /* 0x000fe20000000000 */
[----:B------:R-:W-:Y:S01]  /*0d40*/  FFMA.RM R10, R25, R10, 12582913 ;  /* 0x4b400001190a7423 */ /* 0x000fe2000000400a */
[----:B------:R-:W-:Y:S01]  /*0d50*/  SHF.L.U32 R19, R19, 0x17, RZ ;  /* 0x0000001713137819 */ /* 0x000fe200000006ff */
[----:B------:R-:W-:Y:S01]  /*0d60*/  FFMA R27, R24, 1.925963033500011079e-08, R27 ;  /* 0x32a57060181b7823 */ /* 0x000fe2000000001b */
[----:B------:R-:W-:-:S02]  /*0d70*/  IMAD.SHL.U32 R24, R5, 0x800000, RZ ;  /* 0x0080000005187824 */ /* 0x000fc400078e00ff */
[----:B------:R-:W-:Y:S01]  /*0d80*/  FFMA R9, R20, 1.4426950216293334961, -R9 ;  /* 0x3fb8aa3b14097823 */ /* 0x000fe20000000809 */
[----:B------:R3:W4:Y:S01]  /*0d90*/  MUFU.EX2 R15, R23 ;  /* 0x00000017000f7308 */ /* 0x0007220000000800 */
[----:B0-----:R-:W-:Y:S02]  /*0da0*/  FFMA R3, R24, R12, R3 ;  /* 0x0000000c18037223 */ /* 0x001fe40000000003 */
[----:B------:R-:W-:Y:S01]  /*0db0*/  FFMA R9, R20, 1.925963033500011079e-08, R9 ;  /* 0x32a5706014097823 */ /* 0x000fe20000000009 */
[----:B------:R-:W-:Y:S01]  /*0dc0*/  SHF.L.U32 R12, R11, 0x17, RZ ;  /* 0x000000170b0c7819 */ /* 0x000fe200000006ff */
[----:B-1----:R-:W-:Y:S01]  /*0dd0*/  FFMA R3, R8, R14, R3 ;  /* 0x0000000e08037223 */ /* 0x002fe20000000003 */
[----:B------:R-:W-:Y:S02]  /*0de0*/  SHF.L.U32 R8, R17, 0x17, RZ ;  /* 0x0000001711087819 */ /* 0x000fe400000006ff */
[----:B------:R-:W0:Y:S01]  /*0df0*/  MUFU.EX2 R21, R21 ;  /* 0x0000001500157308 */ /* 0x000e220000000800 */
[----:B---3--:R-:W-:Y:S01]  /*0e00*/  FADD R23, R10, -12583039 ;  /* 0xcb40007f0a177421 */ /* 0x008fe20000000000 */
[----:B--2---:R-:W-:Y:S01]  /*0e10*/  FFMA R12, R12, R18, R3 ;  /* 0x000000120c0c7223 */ /* 0x004fe20000000003 */
[----:B------:R-:W-:-:S02]  /*0e20*/  SHF.L.U32 R3, R16, 0x17, RZ ;  /* 0x0000001710037819 */ /* 0x000fc400000006ff */
[----:B------:R-:W-:Y:S01]  /*0e30*/  FFMA R23, R22, 1.4426950216293334961, -R23 ;  /* 0x3fb8aa3b16177823 */ /* 0x000fe20000000817 */
[----:B------:R-:W-:Y:S02]  /*0e40*/  SHF.L.U32 R10, R10, 0x17, RZ ;  /* 0x000000170a0a7819 */ /* 0x000fe400000006ff */
[----:B------:R-:W1:Y:S01]  /*0e50*/  MUFU.EX2 R5, R27 ;  /* 0x0000001b00057308 */ /* 0x000e620000000800 */
[----:B------:R-:W-:Y:S01]  /*0e60*/  FFMA R23, R22, 1.925963033500011079e-08, R23 ;  /* 0x32a5706016177823 */ /* 0x000fe20000000017 */
[----:B----4-:R-:W-:-:S06]  /*0e70*/  FFMA R12, R13, R15, R12 ;  /* 0x0000000f0d0c7223 */ /* 0x010fcc000000000c */
[----:B------:R-:W2:Y:S01]  /*0e80*/  MUFU.EX2 R9, R9 ;  /* 0x0000000900097308 */ /* 0x000ea20000000800 */
[----:B0-----:R-:W-:-:S07]  /*0e90*/  FFMA R12, R3, R21, R12 ;  /* 0x00000015030c7223 */ /* 0x001fce000000000c */
[----:B------:R-:W0:Y:S01]  /*0ea0*/  MUFU.EX2 R23, R23 ;  /* 0x0000001700177308 */ /* 0x000e220000000800 */
[----:B-1----:R-:W-:-:S04]  /*0eb0*/  FFMA R5, R19, R5, R12 ;  /* 0x0000000513057223 */ /* 0x002fc8000000000c */
[----:B--2---:R-:W-:-:S04]  /*0ec0*/  FFMA R5, R8, R9, R5 ;  /* 0x0000000908057223 */ /* 0x004fc80000000005 */
[----:B0-----:R-:W-:Y:S01]  /*0ed0*/  FFMA R3, R10, R23, R5 ;  /* 0x000000170a037223 */ /* 0x001fe20000000005 */
[----:B------:R-:W-:Y:S06]  /*0ee0*/  BRA.U UP1, `(.L_x_51) ;  /* 0xfffffff9019c7547 */ /* 0x000fec000b83ffff */
.L_x_50:
[----:B------:R-:W-:Y:S05]  /*0ef0*/  BRA.U !UP0, `(.L_x_49) ;  /* 0x0000000508847547 */ /* 0x000fea000b800000 */
[----:B------:R-:W-:Y:S02]  /*0f00*/  UISETP.GE.U32.AND UP0, UPT, UR12, 0x4, UPT ;  /* 0x000000040c00788c */ /* 0x000fe4000bf06070 */
[----:B------:R-:W-:-:S04]  /*0f10*/  ULOP3.LUT UR6, UR7, 0x3, URZ, 0xc0, !UPT ;  /* 0x0000000307067892 */ /* 0x000fc8000f8ec0ff */
[----:B------:R-:W-:-:S03]  /*0f20*/  UISETP.NE.AND UP1, UPT, UR6, URZ, UPT ;  /* 0x000000ff0600728c */ /* 0x000fc6000bf25270 */
[----:B------:R-:W-:Y:S08]  /*0f30*/  BRA.U !UP0, `(.L_x_52) ;  /* 0x0000000108b87547 */ /* 0x000ff0000b800000 */
[----:B------:R-:W0:Y:S01]  /*0f40*/  LDC.64 R10, c[0x0][0x380] ;  /* 0x0000e000ff0a7b82 */ /* 0x000e220000000a00 */
[----:B------:R-:W-:-:S04]  /*0f50*/  VIADD R5, R6, UR4 ;  /* 0x0000000406057c36 */ /* 0x000fc80008000000 */
[----:B0-----:R-:W-:-:S05]  /*0f60*/  IMAD.WIDE R10, R5, 0x4, R10 ;  /* 0x00000004050a7825 */ /* 0x001fca00078e020a */
[----:B------:R-:W2:Y:S04]  /*0f70*/  LDG.E R5, desc[UR10][R10.64] ;  /* 0x0000000a0a057981 */ /* 0x000ea8000c1e1900 */
[----:B------:R-:W3:Y:S04]  /*0f80*/  LDG.E R7, desc[UR10][R10.64+0x4] ;  /* 0x0000040a0a077981 */ /* 0x000ee8000c1e1900 */
[----:B------:R-:W4:Y:S04]  /*0f90*/  LDG.E R9, desc[UR10][R10.64+0x8] ;  /* 0x0000080a0a097981 */ /* 0x000f28000c1e1900 */
[----:B------:R0:W4:Y:S01]  /*0fa0*/  LDG.E R15, desc[UR10][R10.64+0xc] ;  /* 0x00000c0a0a0f7981 */ /* 0x000122000c1e1900 */
[----:B------:R-:W-:Y:S01]  /*0fb0*/  HFMA2 R16, -RZ, RZ, 3.7421875, 0 ;  /* 0x437c0000ff107431 */ /* 0x000fe200000001ff */
[----:B------:R-:W-:Y:S01]  /*0fc0*/  MOV R14, 0x3bbb989d ;  /* 0x3bbb989d000e7802 */ /* 0x000fe20000000f00 */
[----:B------:R-:W-:Y:S01]  /*0fd0*/  UIADD3 UR4, UPT, UPT, UR4, 0x4, URZ ;  /* 0x0000000404047890 */ /* 0x000fe2000fffe0ff */
[----:B--2---:R-:W-:-:S04]  /*0fe0*/  FADD R8, R5, -R0 ;  /* 0x8000000005087221 */ /* 0x004fc80000000000 */
[----:B------:R-:W-:Y:S01]  /*0ff0*/  FFMA.SAT R5, R8, R14, 0.5 ;  /* 0x3f00000008057423 */ /* 0x000fe2000000200e */
[----:B---3--:R-:W-:-:S03]  /*1000*/  FADD R12, R7, -R0 ;  /* 0x80000000070c7221 */ /* 0x008fc60000000000 */
[----:B------:R-:W-:Y:S01]  /*1010*/  FFMA.RM R5, R5, R16, 12582913 ;  /* 0x4b40000105057423 */ /* 0x000fe20000004010 */
[----:B------:R-:W-:Y:S01]  /*1020*/  FFMA.SAT R7, R12, R14, 0.5 ;  /* 0x3f0000000c077423 */ /* 0x000fe2000000200e */
[--C-:B----4-:R-:W-:Y:S02]  /*1030*/  FADD R9, R9, -R0.reuse ;  /* 0x8000000009097221 */ /* 0x110fe40000000000 */
[----:B------:R-:W-:Y:S01]  /*1040*/  FADD R13, R5, -12583039 ;  /* 0xcb40007f050d7421 */ /* 0x000fe20000000000 */
[----:B------:R-:W-:Y:S01]  /*1050*/  FFMA.RM R7, R7, R16, 12582913 ;  /* 0x4b40000107077423 */ /* 0x000fe20000004010 */
[-C--:B0-----:R-:W-:Y:S01]  /*1060*/  FFMA.SAT R10, R9, R14.reuse, 0.5 ;  /* 0x3f000000090a7423 */ /* 0x081fe2000000200e */
[----:B------:R-:W-:Y:S01]  /*1070*/  FADD R15, R15, -R0 ;  /* 0x800000000f0f7221 */ /* 0x000fe20000000000 */
[C---:B------:R-:W-:Y:S01]  /*1080*/  FFMA R13, R8.reuse, 1.4426950216293334961, -R13 ;  /* 0x3fb8aa3b080d7823 */ /* 0x040fe2000000080d */
[C---:B------:R-:W-:Y:S01]  /*1090*/  FADD R11, R7.reuse, -12583039 ;  /* 0xcb40007f070b7421 */ /* 0x040fe20000000000 */
[----:B------:R-:W-:Y:S01]  /*10a0*/  SHF.L.U32 R7, R7, 0x17, RZ ;  /* 0x0000001707077819 */ /* 0x000fe200000006ff */
[----:B------:R-:W-:Y:S01]  /*10b0*/  FFMA.SAT R14, R15, R14, 0.5 ;  /* 0x3f0000000f0e7423 */ /* 0x000fe2000000200e */
[----:B------:R-:W-:Y:S01]  /*10c0*/  FFMA R13, R8, 1.925963033500011079e-08, R13 ;  /* 0x32a57060080d7823 */ /* 0x000fe2000000000d */
[-C--:B------:R-:W-:Y:S01]  /*10d0*/  FFMA.RM R8, R10, R16.reuse, 12582913 ;  /* 0x4b4000010a087423 */ /* 0x080fe20000004010 */
[----:B------:R-:W-:Y:S01]  /*10e0*/  FFMA R11, R12, 1.4426950216293334961, -R11 ;  /* 0x3fb8aa3b0c0b7823 */ /* 0x000fe2000000080b */
[----:B------:R-:W-:-:S02]  /*10f0*/  FFMA.RM R14, R14, R16, 12582913 ;  /* 0x4b4000010e0e7423 */ /* 0x000fc40000004010 */
[----:B------:R-:W-:Y:S01]  /*1100*/  FADD R10, R8, -12583039 ;  /* 0xcb40007f080a7421 */ /* 0x000fe20000000000 */
[----:B------:R-:W-:Y:S01]  /*1110*/  FFMA R11, R12, 1.925963033500011079e-08, R11 ;  /* 0x32a570600c0b7823 */ /* 0x000fe2000000000b */
[----:B------:R-:W-:Y:S01]  /*1120*/  FADD R12, R14, -12583039 ;  /* 0xcb40007f0e0c7421 */ /* 0x000fe20000000000 */
[----:B------:R-:W0:Y:S01]  /*1130*/  MUFU.EX2 R13, R13 ;  /* 0x0000000d000d7308 */ /* 0x000e220000000800 */
[----:B------:R-:W-:Y:S01]  /*1140*/  FFMA R10, R9, 1.4426950216293334961, -R10 ;  /* 0x3fb8aa3b090a7823 */ /* 0x000fe2000000080a */
[----:B------:R-:W-:Y:S01]  /*1150*/  SHF.L.U32 R8, R8, 0x17, RZ ;  /* 0x0000001708087819 */ /* 0x000fe200000006ff */
[----:B------:R-:W-:Y:S01]  /*1160*/  FFMA R12, R15, 1.4426950216293334961, -R12 ;  /* 0x3fb8aa3b0f0c7823 */ /* 0x000fe2000000080c */
[----:B------:R-:W-:Y:S01]  /*1170*/  SHF.L.U32 R14, R14, 0x17, RZ ;  /* 0x000000170e0e7819 */ /* 0x000fe200000006ff */
[----:B------:R-:W-:Y:S01]  /*1180*/  FFMA R9, R9, 1.925963033500011079e-08, R10 ;  /* 0x32a5706009097823 */ /* 0x000fe2000000000a */
[----:B------:R-:W-:Y:S01]  /*1190*/  SHF.L.U32 R10, R5, 0x17, RZ ;  /* 0x00000017050a7819 */ /* 0x000fe200000006ff */
[----:B------:R-:W-:Y:S01]  /*11a0*/  FFMA R12, R15, 1.925963033500011079e-08, R12 ;  /* 0x32a570600f0c7823 */ /* 0x000fe2000000000c */
[----:B------:R-:W1:Y:S08]  /*11b0*/  MUFU.EX2 R11, R11 ;  /* 0x0000000b000b7308 */ /* 0x000e700000000800 */
[----:B------:R-:W2:Y:S01]  /*11c0*/  MUFU.EX2 R9, R9 ;  /* 0x0000000900097308 */ /* 0x000ea20000000800 */
[----:B0-----:R-:W-:-:S07]  /*11d0*/  FFMA R10, R10, R13, R3 ;  /* 0x0000000d0a0a7223 */ /* 0x001fce0000000003 */
[----:B------:R-:W0:Y:S01]  /*11e0*/  MUFU.EX2 R12, R12 ;  /* 0x0000000c000c7308 */ /* 0x000e220000000800 */
[----:B-1----:R-:W-:-:S04]  /*11f0*/  FFMA R7, R7, R11, R10 ;  /* 0x0000000b07077223 */ /* 0x002fc8000000000a */
[----:B--2---:R-:W-:-:S04]  /*1200*/  FFMA R7, R8, R9, R7 ;  /* 0x0000000908077223 */ /* 0x004fc80000000007 */
[----:B0-----:R-:W-:-:S07]  /*1210*/  FFMA R3, R14, R12, R7 ;  /* 0x0000000c0e037223 */ /* 0x001fce0000000007 */
.L_x_52:
[----:B------:R-:W-:Y:S05]  /*1220*/  BRA.U !UP1, `(.L_x_49) ;  /* 0x0000000109b87547 */ /* 0x000fea000b800000 */
[----:B------:R-:W-:Y:S02]  /*1230*/  UISETP.NE.AND UP0, UPT, UR6, 0x1, UPT ;  /* 0x000000010600788c */ /* 0x000fe4000bf05270 */
[----:B------:R-:W-:-:S04]  /*1240*/  ULOP3.LUT UR5, UR7, 0x1, URZ, 0xc0, !UPT ;  /* 0x0000000107057892 */ /* 0x000fc8000f8ec0ff */
[----:B------:R-:W-:-:S03]  /*1250*/  UISETP.NE.U32.AND UP1, UPT, UR5, 0x1, UPT ;  /* 0x000000010500788c */ /* 0x000fc6000bf25070 */
[----:B------:R-:W-:Y:S08]  /*1260*/  BRA.U !UP0, `(.L_x_53) ;  /* 0x0000000108687547 */ /* 0x000ff0000b800000 */
[----:B------:R-:W0:Y:S01]  /*1270*/  LDC.64 R8, c[0x0][0x380] ;  /* 0x0000e000ff087b82 */ /* 0x000e220000000a00 */
[----:B------:R-:W-:-:S05]  /*1280*/  IADD3 R5, PT, PT, R6, UR4, RZ ;  /* 0x0000000406057c10 */ /* 0x000fca000fffe0ff */
[----:B0-----:R-:W-:-:S05]  /*1290*/  IMAD.WIDE R8, R5, 0x4, R8 ;  /* 0x0000000405087825 */ /* 0x001fca00078e0208 */
[----:B------:R-:W2:Y:S04]  /*12a0*/  LDG.E R5, desc[UR10][R8.64] ;  /* 0x0000000a08057981 */ /* 0x000ea8000c1e1900 */
[----:B------:R-:W3:Y:S01]  /*12b0*/  LDG.E R11, desc[UR10][R8.64+0x4] ;  /* 0x0000040a080b7981 */ /* 0x000ee2000c1e1900 */
[----:B------:R-:W-:Y:S01]  /*12c0*/  MOV R10, 0x3bbb989d ;  /* 0x3bbb989d000a7802 */ /* 0x000fe20000000f00 */
[----:B------:R-:W-:Y:S01]  /*12d0*/  IMAD.MOV.U32 R12, RZ, RZ, 0x437c0000 ;  /* 0x437c0000ff0c7424 */ /* 0x000fe200078e00ff */
[----:B------:R-:W-:Y:S01]  /*12e0*/  UIADD3 UR4, UPT, UPT, UR4, 0x2, URZ ;  /* 0x0000000204047890 */ /* 0x000fe2000fffe0ff */
[----:B--2---:R-:W-:-:S04]  /*12f0*/  FADD R5, R5, -R0 ;  /* 0x8000000005057221 */ /* 0x004fc80000000000 */
[----:B------:R-:W-:Y:S01]  /*1300*/  FFMA.SAT R7, R5, R10, 0.5 ;  /* 0x3f00000005077423 */ /* 0x000fe2000000200a */
[----:B---3--:R-:W-:-:S03]  /*1310*/  FADD R11, R11, -R0 ;  /* 0x800000000b0b7221 */ /* 0x008fc60000000000 */
[----:B------:R-:W-:Y:S01]  /*1320*/  FFMA.RM R7, R7, R12, 12582913 ;  /* 0x4b40000107077423 */ /* 0x000fe2000000400c */
[----:B------:R-:W-:-:S03]  /*1330*/  FFMA.SAT R13, R11, R10, 0.5 ;  /* 0x3f0000000b0d7423 */ /* 0x000fc6000000200a */
[----:B------:R-:W-:Y:S01]  /*1340*/  FADD R10, R7, -12583039 ;  /* 0xcb40007f070a7421 */ /* 0x000fe20000000000 */
[----:B------:R-:W-:-:S03]  /*1350*/  FFMA.RM R13, R13, R12, 12582913 ;  /* 0x4b4000010d0d7423 */ /* 0x000fc6000000400c */
[----:B------:R-:W-:Y:S01]  /*1360*/  FFMA R10, R5, 1.4426950216293334961, -R10 ;  /* 0x3fb8aa3b050a7823 */ /* 0x000fe2000000080a */
[C---:B------:R-:W-:Y:S01]  /*1370*/  FADD R8, R13.reuse, -12583039 ;  /* 0xcb40007f0d087421 */ /* 0x040fe20000000000 */
[----:B------:R-:W-:Y:S02]  /*1380*/  SHF.L.U32 R12, R13, 0x17, RZ ;  /* 0x000000170d0c7819 */ /* 0x000fe400000006ff */
[----:B------:R-:W-:Y:S01]  /*1390*/  FFMA R10, R5, 1.925963033500011079e-08, R10 ;  /* 0x32a57060050a7823 */ /* 0x000fe2000000000a */
[----:B------:R-:W-:-:S04]  /*13a0*/  FFMA R8, R11, 1.4426950216293334961, -R8 ;  /* 0x3fb8aa3b0b087823 */ /* 0x000fc80000000808 */
[----:B------:R-:W-:Y:S01]  /*13b0*/  FFMA R11, R11, 1.925963033500011079e-08, R8 ;  /* 0x32a570600b0b7823 */ /* 0x000fe20000000008 */
[----:B------:R-:W0:Y:S01]  /*13c0*/  MUFU.EX2 R10, R10 ;  /* 0x0000000a000a7308 */ /* 0x000e220000000800 */
[----:B------:R-:W-:-:S07]  /*13d0*/  SHF.L.U32 R8, R7, 0x17, RZ ;  /* 0x0000001707087819 */ /* 0x000fce00000006ff */
[----:B------:R-:W1:Y:S01]  /*13e0*/  MUFU.EX2 R11, R11 ;  /* 0x0000000b000b7308 */ /* 0x000e620000000800 */
[----:B0-----:R-:W-:-:S04]  /*13f0*/  FFMA R3, R8, R10, R3 ;  /* 0x0000000a08037223 */ /* 0x001fc80000000003 */
[----:B-1----:R-:W-:-:S07]  /*1400*/  FFMA R3, R12, R11, R3 ;  /* 0x0000000b0c037223 */ /* 0x002fce0000000003 */
.L_x_53:
[----:B------:R-:W-:Y:S05]  /*1410*/  BRA.U UP1, `(.L_x_49) ;  /* 0x00000001013c7547 */ /* 0x000fea000b800000 */
[----:B------:R-:W0:Y:S01]  /*1420*/  LDC.64 R8, c[0x0][0x380] ;  /* 0x0000e000ff087b82 */ /* 0x000e220000000a00 */
[----:B------:R-:W-:-:S05]  /*1430*/  IADD3 R7, PT, PT, R6, UR4, RZ ;  /* 0x0000000406077c10 */ /* 0x000fca000fffe0ff */
[----:B0-----:R-:W-:-:S06]  /*1440*/  IMAD.WIDE R6, R7, 0x4, R8 ;  /* 0x0000000407067825 */ /* 0x001fcc00078e0208 */
[----:B------:R-:W2:Y:S01]  /*1450*/  LDG.E R7, desc[UR10][R6.64] ;  /* 0x0000000a06077981 */ /* 0x000ea2000c1e1900 */
[----:B------:R-:W-:Y:S01]  /*1460*/  HFMA2 R8, -RZ, RZ, 0.96630859375, -0.0022525787353515625 ;  /* 0x3bbb989dff087431 */ /* 0x000fe200000001ff */
[----:B------:R-:W-:Y:S01]  /*1470*/  MOV R9, 0x437c0000 ;  /* 0x437c000000097802 */ /* 0x000fe20000000f00 */
[----:B--2---:R-:W-:-:S04]  /*1480*/  FADD R5, R7, -R0 ;  /* 0x8000000007057221 */ /* 0x004fc80000000000 */
[----:B------:R-:W-:-:S04]  /*1490*/  FFMA.SAT R8, R5, R8, 0.5 ;  /* 0x3f00000005087423 */ /* 0x000fc80000002008 */
[----:B------:R-:W-:-:S04]  /*14a0*/  FFMA.RM R8, R8, R9, 12582913 ;  /* 0x4b40000108087423 */ /* 0x000fc80000004009 */
[C---:B------:R-:W-:Y:S01]  /*14b0*/  FADD R10, R8.reuse, -12583039 ;  /* 0xcb40007f080a7421 */ /* 0x040fe20000000000 */
[----:B------:R-:W-:-:S03]  /*14c0*/  SHF.L.U32 R8, R8, 0x17, RZ ;  /* 0x0000001708087819 */ /* 0x000fc600000006ff */
[----:B------:R-:W-:-:S04]  /*14d0*/  FFMA R10, R5, 1.4426950216293334961, -R10 ;  /* 0x3fb8aa3b050a7823 */ /* 0x000fc8000000080a */
[----:B------:R-:W-:-:S06]  /*14e0*/  FFMA R10, R5, 1.925963033500011079e-08, R10 ;  /* 0x32a57060050a7823 */ /* 0x000fcc000000000a */
[----:B------:R-:W0:Y:S02]  /*14f0*/  MUFU.EX2 R10, R10 ;  /* 0x0000000a000a7308 */ /* 0x000e240000000800 */
[----:B0-----:R-:W-:-:S07]  /*1500*/  FFMA R3, R8, R10, R3 ;  /* 0x0000000a08037223 */ /* 0x001fce0000000003 */
.L_x_49:
[----:B------:R-:W0:Y:S02]  /*1510*/  LDC.64 R6, c[0x0][0x380] ;  /* 0x0000e000ff067b82 */ /* 0x000e240000000a00 */
[----:B0-----:R-:W-:-:S06]  /*1520*/  IMAD.WIDE R6, R2, 0x4, R6 ;  /* 0x0000000402067825 */ /* 0x001fcc00078e0206 */
[----:B------:R-:W2:Y:S01]  /*1530*/  LDG.E R7, desc[UR10][R6.64] ;  /* 0x0000000a06077981 */ /* 0x000ea2000c1e1900 */
[----:B------:R-:W-:Y:S01]  /*1540*/  MOV R5, 0x3bbb989d ;  /* 0x3bbb989d00057802 */ /* 0x000fe20000000f00 */
[----:B------:R-:W-:Y:S01]  /*1550*/  BSSY.RECONVERGENT B0, `(.L_x_54) ;  /* 0x0000016000007945 */ /* 0x000fe20003800200 */
[----:B------:R-:W-:Y:S01]  /*1560*/  MOV R8, 0x437c0000 ;  /* 0x437c000000087802 */ /* 0x000fe20000000f00 */
[----:B--2---:R-:W-:-:S04]  /*1570*/  FADD R0, R7, -R0 ;  /* 0x8000000007007221 */ /* 0x004fc80000000000 */
[----:B------:R-:W-:-:S04]  /*1580*/  FFMA.SAT R5, R0, R5, 0.5 ;  /* 0x3f00000000057423 */ /* 0x000fc80000002005 */
[----:B------:R-:W-:Y:S02]  /*1590*/  FFMA.RM R5, R5, R8, 12582913 ;  /* 0x4b40000105057423 */ /* 0x000fe40000004008 */
[----:B------:R-:W0:Y:S02]  /*15a0*/  MUFU.RCP R8, R3 ;  /* 0x0000000300087308 */ /* 0x000e240000001000 */
[----:B------:R-:W-:-:S04]  /*15b0*/  FADD R9, R5, -12583039 ;  /* 0xcb40007f05097421 */ /* 0x000fc80000000000 */
[----:B------:R-:W-:-:S04]  /*15c0*/  FFMA R9, R0, 1.4426950216293334961, -R9 ;  /* 0x3fb8aa3b00097823 */ /* 0x000fc80000000809 */
[----:B------:R-:W-:Y:S01]  /*15d0*/  FFMA R9, R0, 1.925963033500011079e-08, R9 ;  /* 0x32a5706000097823 */ /* 0x000fe20000000009 */
[----:B------:R-:W-:-:S05]  /*15e0*/  IMAD.SHL.U32 R0, R5, 0x800000, RZ ;  /* 0x0080000005007824 */ /* 0x000fca00078e00ff */
[----:B------:R-:W1:Y:S01]  /*15f0*/  MUFU.EX2 R9, R9 ;  /* 0x0000000900097308 */ /* 0x000e620000000800 */
[----:B0-----:R-:W-:-:S04]  /*1600*/  FFMA R5, R8, -R3, 1 ;  /* 0x3f80000008057423 */ /* 0x001fc80000000803 */
[----:B------:R-:W-:Y:S01]  /*1610*/  FFMA R5, R8, R5, R8 ;  /* 0x0000000508057223 */ /* 0x000fe20000000008 */
[----:B-1----:R-:W-:-:S04]  /*1620*/  FMUL R0, R0, R9 ;  /* 0x0000000900007220 */ /* 0x002fc80000400000 */
[----:B------:R-:W0:Y:S01]  /*1630*/  FCHK P0, R0, R3 ;  /* 0x0000000300007302 */ /* 0x000e220000000000 */
[----:B------:R-:W-:-:S04]  /*1640*/  FFMA R6, R0, R5, RZ ;  /* 0x0000000500067223 */ /* 0x000fc800000000ff */
[----:B------:R-:W-:-:S04]  /*1650*/  FFMA R7, R6, -R3, R0 ;  /* 0x8000000306077223 */ /* 0x000fc80000000000 */
[----:B------:R-:W-:Y:S01]  /*1660*/  FFMA R5, R5, R7, R6 ;  /* 0x0000000705057223 */ /* 0x000fe20000000006 */
[----:B0-----:R-:W-:Y:S06]  /*1670*/  @!P0 BRA `(.L_x_55) ;  /* 0x00000000000c8947 */ /* 0x001fec0003800000 */
[----:B------:R-:W-:-:S07]  /*1680*/  MOV R6, 0x16a0 ;  /* 0x000016a000067802 */ /* 0x000fce0000000f00 */
[----:B-----5:R-:W-:Y:S05]  /*1690*/  CALL.REL.NOINC `($__internal_3_$__cuda_sm3x_div_rn_noftz_f32_slowpath) ;  /* 0x0000000000807944 */ /* 0x020fea0003c00000 */
[----:B------:R-:W-:-:S07]  /*16a0*/  MOV R5, R0 ;  /* 0x0000000000057202 */ /* 0x000fce0000000f00 */
.L_x_55:
[----:B------:R-:W-:Y:S05]  /*16b0*/  BSYNC.RECONVERGENT B0 ;  /* 0x0000000000007941 */ /* 0x000fea0003800200 */
.L_x_54:
[----:B------:R-:W0:Y:S01]  /*16c0*/  LDC R10, c[0x0][0x39c] ;  /* 0x0000e700ff0a7b82 */ /* 0x000e220000000800 */
[----:B------:R-:W-:Y:S02]  /*16d0*/  IABS R8, R2 ;  /* 0x0000000200087213 */ /* 0x000fe40000000000 */
[----:B------:R-:W-:Y:S02]  /*16e0*/  ISETP.GE.AND P1, PT, R2, RZ, PT ;  /* 0x000000ff0200720c */ /* 0x000fe40003f26270 */
[----:B0-----:R-:W-:Y:S02]  /*16f0*/  IABS R0, R10 ;  /* 0x0000000a00007213 */ /* 0x001fe40000000000 */
[----:B------:R-:W-:Y:S02]  /*1700*/  ISETP.NE.AND P2, PT, R10, RZ, PT ;  /* 0x000000ff0a00720c */ /* 0x000fe40003f45270 */
[----:B------:R-:W0:Y:S08]  /*1710*/  I2F.RP R3, R0 ;  /* 0x0000000000037306 */ /* 0x000e300000209400 */
[----:B0-----:R-:W0:Y:S02]  /*1720*/  MUFU.RCP R3, R3 ;  /* 0x0000000300037308 */ /* 0x001e240000001000 */
[----:B0-----:R-:W-:-:S06]  /*1730*/  IADD3 R6, PT, PT, R3, 0xffffffe, RZ ;  /* 0x0ffffffe03067810 */ /* 0x001fcc0007ffe0ff */
[----:B------:R0:W1:Y:S02]  /*1740*/  F2I.FTZ.U32.TRUNC.NTZ R7, R6 ;  /* 0x0000000600077305 */ /* 0x000064000021f000 */
[----:B0-----:R-:W-:Y:S01]  /*1750*/  HFMA2 R6, -RZ, RZ, 0, 0 ;  /* 0x00000000ff067431 */ /* 0x001fe200000001ff */
[----:B-1----:R-:W-:-:S05]  /*1760*/  IADD3 R9, PT, PT, RZ, -R7, RZ ;  /* 0x80000007ff097210 */ /* 0x002fca0007ffe0ff */
[----:B------:R-:W-:-:S04]  /*1770*/  IMAD R9, R9, R0, RZ ;  /* 0x0000000009097224 */ /* 0x000fc800078e02ff */
[----:B------:R-:W-:Y:S01]  /*1780*/  IMAD.HI.U32 R9, R7, R9, R6 ;  /* 0x0000000907097227 */ /* 0x000fe200078e0006 */
[----:B------:R-:W-:-:S05]  /*1790*/  MOV R7, R8 ;  /* 0x0000000800077202 */ /* 0x000fca0000000f00 */
[----:B------:R-:W-:-:S05]  /*17a0*/  IMAD.HI.U32 R9, R9, R7, RZ ;  /* 0x0000000709097227 */ /* 0x000fca00078e00ff */
[----:B------:R-:W-:-:S05]  /*17b0*/  IADD3 R9, PT, PT, -R9, RZ, RZ ;  /* 0x000000ff09097210 */ /* 0x000fca0007ffe1ff */
[C---:B------:R-:W-:Y:S02]  /*17c0*/  IMAD R3, R0.reuse, R9, R7 ;  /* 0x0000000900037224 */ /* 0x040fe400078e0207 */
[----:B------:R-:W0:Y:S03]  /*17d0*/  LDC.64 R6, c[0x0][0x390] ;  /* 0x0000e400ff067b82 */ /* 0x000e260000000a00 */
[----:B------:R-:W-:-:S13]  /*17e0*/  ISETP.GT.U32.AND P0, PT, R0, R3, PT ;  /* 0x000000030000720c */ /* 0x000fda0003f04070 */
[----:B------:R-:W-:-:S04]  /*17f0*/  @!P0 IADD3 R3, PT, PT, R3, -R0, RZ ;  /* 0x8000000003038210 */ /* 0x000fc80007ffe0ff */
[----:B------:R-:W-:-:S13]  /*1800*/  ISETP.GT.U32.AND P0, PT, R0, R3, PT ;  /* 0x000000030000720c */ /* 0x000fda0003f04070 */
[----:B------:R-:W-:-:S05]  /*1810*/  @!P0 IADD3 R3, PT, PT, R3, -R0, RZ ;  /* 0x8000000003038210 */ /* 0x000fca0007ffe0ff */
[----:B------:R-:W-:Y:S01]  /*1820*/  @!P1 IMAD.MOV R3, RZ, RZ, -R3 ;  /* 0x000000ffff039224 */ /* 0x000fe200078e0a03 */
[----:B------:R-:W-:-:S04]  /*1830*/  @!P2 LOP3.LUT R3, RZ, R10, RZ, 0x33, !PT ;  /* 0x0000000aff03a212 */ /* 0x000fc800078e33ff */
[----:B-----5:R-:W-:Y:S01]  /*1840*/  ISETP.NE.AND P0, PT, R3, R4, PT ;  /* 0x000000040300720c */ /* 0x020fe20003f05270 */
[----:B0-----:R-:W-:-:S03]  /*1850*/  IMAD.WIDE R2, R2, 0x4, R6 ;  /* 0x0000000402027825 */ /* 0x001fc600078e0206 */
[----:B------:R-:W-:-:S05]  /*1860*/  FSEL R0, RZ, 1, P0 ;  /* 0x3f800000ff007808 */ /* 0x000fca0000000000 */
[----:B------:R-:W-:-:S05]  /*1870*/  FADD R5, -R0, R5 ;  /* 0x0000000500057221 */ /* 0x000fca0000000100 */
[----:B------:R-:W-:Y:S01]  /*1880*/  STG.E desc[UR10][R2.64], R5 ;  /* 0x0000000502007986 */ /* 0x000fe2000c10190a */
[----:B------:R-:W-:Y:S05]  /*1890*/  EXIT ;  /* 0x000000000000794d */ /* 0x000fea0003800000 */
        .weak           $__internal_3_$__cuda_sm3x_div_rn_noftz_f32_slowpath
        .type           $__internal_3_$__cuda_sm3x_div_rn_noftz_f32_slowpath,@function
        .size           $__internal_3_$__cuda_sm3x_div_rn_noftz_f32_slowpath,(.L_x_83 - $__internal_3_$__cuda_sm3x_div_rn_noftz_f32_slowpath)
$__internal_3_$__cuda_sm3x_div_rn_noftz_f32_slowpath:
[----:B------:R-:W-:Y:S01]  /*18a0*/  SHF.R.U32.HI R7, RZ, 0x17, R3 ;  /* 0x00000017ff077819 */ /* 0x000fe20000011603 */
[----:B------:R-:W-:Y:S01]  /*18b0*/  BSSY.RECONVERGENT B1, `(.L_x_56) ;  /* 0x0000063000017945 */ /* 0x000fe20003800200 */
[----:B------:R-:W-:Y:S02]  /*18c0*/  SHF.R.U32.HI R5, RZ, 0x17, R0 ;  /* 0x00000017ff057819 */ /* 0x000fe40000011600 */
[----:B------:R-:W-:Y:S02]  /*18d0*/  LOP3.LUT R13, R7, 0xff, RZ, 0xc0, !PT ;  /* 0x000000ff070d7812 */ /* 0x000fe400078ec0ff */
[----:B------:R-:W-:Y:S02]  /*18e0*/  LOP3.LUT R8, R5, 0xff, RZ, 0xc0, !PT ;  /* 0x000000ff05087812 */ /* 0x000fe400078ec0ff */
[----:B------:R-:W-:Y:S02]  /*18f0*/  IADD3 R10, PT, PT, R13, -0x1, RZ ;  /* 0xffffffff0d0a7810 */ /* 0x000fe40007ffe0ff */
[----:B------:R-:W-:-:S02]  /*1900*/  IADD3 R9, PT, PT, R8, -0x1, RZ ;  /* 0xffffffff08097810 */ /* 0x000fc40007ffe0ff */
[----:B------:R-:W-:Y:S02]  /*1910*/  ISETP.GT.U32.AND P0, PT, R10, 0xfd, PT ;  /* 0x000000fd0a00780c */ /* 0x000fe40003f04070 */
[----:B------:R-:W-:Y:S02]  /*1920*/  MOV R5, R0 ;  /* 0x0000000000057202 */ /* 0x000fe40000000f00 */
        /* <DEDUP_REMOVED lines=22> */
[----:B------:R-:W-:Y:S01]  /*1a90*/  @!P0 FFMA R5, R0, 1.84467440737095516160e+19, RZ ;  /* 0x5f80000000058823 */ /* 0x000fe200000000ff */
[----:B------:R-:W-:Y:S01]  /*1aa0*/  @!P0 MOV R7, 0xffffffc0 ;  /* 0xffffffc000078802 */ /* 0x000fe20000000f00 */
[----:B------:R-:W-:-:S03]  /*1ab0*/  @!P1 FFMA R3, R3, 1.84467440737095516160e+19, RZ ;  /* 0x5f80000003039823 */ /* 0x000fc600000000ff */
[----:B------:R-:W-:-:S07]  /*1ac0*/  @!P1 IADD3 R7, PT, PT, R7, 0x40, RZ ;  /* 0x0000004007079810 */ /* 0x000fce0007ffe0ff */
.L_x_57:
[----:B------:R-:W-:Y:S01]  /*1ad0*/  LEA R0, R13, 0xc0800000, 0x17 ;  /* 0xc08000000d007811 */ /* 0x000fe200078eb8ff */
[----:B------:R-:W-:Y:S01]  /*1ae0*/  VIADD R8, R8, 0xffffff81 ;  /* 0xffffff8108087836 */ /* 0x000fe20000000000 */
[----:B------:R-:W-:Y:S02]  /*1af0*/  BSSY.RECONVERGENT B2, `(.L_x_62) ;  /* 0x0000035000027945 */ /* 0x000fe40003800200 */
[----:B------:R-:W-:Y:S01]  /*1b00*/  IADD3 R3, PT, PT, -R0, R3, RZ ;  /* 0x0000000300037210 */ /* 0x000fe20007ffe1ff */
[C---:B------:R-:W-:Y:S01]  /*1b10*/  IMAD R0, R8.reuse, -0x800000, R5 ;  /* 0xff80000008007824 */ /* 0x040fe200078e0205 */
[----:B------:R-:W-:Y:S02]  /*1b20*/  IADD3 R8, PT, PT, R8, 0x7f, -R13 ;  /* 0x0000007f08087810 */ /* 0x000fe40007ffe80d */
[----:B------:R-:W0:Y:S01]  /*1b30*/  MUFU.RCP R9, R3 ;  /* 0x0000000300097308 */ /* 0x000e220000001000 */
[----:B------:R-:W-:Y:S01]  /*1b40*/  FADD.FTZ R11, -R3, -RZ ;  /* 0x800000ff030b7221 */ /* 0x000fe20000010100 */
[----:B------:R-:W-:-:S03]  /*1b50*/  IADD3 R8, PT, PT, R8, R7, RZ ;  /* 0x0000000708087210 */ /* 0x000fc60007ffe0ff */
        /* <DEDUP_REMOVED lines=21> */
[CCC-:B------:R-:W-:Y:S01]  /*1cb0*/  FFMA.RM R8, R12.reuse, R10.reuse, R9.reuse ;  /* 0x0000000a0c087223 */ /* 0x1c0fe20000004009 */
[C---:B------:R-:W-:Y:S02]  /*1cc0*/  ISETP.NE.AND P2, PT, R7.reuse, RZ, PT ;  /* 0x000000ff0700720c */ /* 0x040fe40003f45270 */
[----:B------:R-:W-:Y:S02]  /*1cd0*/  ISETP.NE.AND P1, PT, R7, RZ, PT ;  /* 0x000000ff0700720c */ /* 0x000fe40003f25270 */
[----:B------:R-:W-:Y:S01]  /*1ce0*/  LOP3.LUT R5, R3, 0x7fffff, RZ, 0xc0, !PT ;  /* 0x007fffff03057812 */ /* 0x000fe200078ec0ff */
[----:B------:R-:W-:Y:S01]  /*1cf0*/  FFMA.RP R3, R12, R10, R9 ;  /* 0x0000000a0c037223 */ /* 0x000fe20000008009 */
[----:B------:R-:W-:Y:S02]  /*1d00*/  IADD3 R10, PT, PT, R7, 0x20, RZ ;  /* 0x00000020070a7810 */ /* 0x000fe40007ffe0ff */
        /* <DEDUP_REMOVED lines=15> */
.L_x_64:
[----:B------:R-:W-:-:S04]  /*1e00*/  LOP3.LUT R0, R0, 0x80000000, RZ, 0xc0, !PT ;  /* 0x8000000000007812 */ /* 0x000fc800078ec0ff */
[----:B------:R-:W-:Y:S01]  /*1e10*/  LOP3.LUT R0, R0, 0x7f800000, RZ, 0xfc, !PT ;  /* 0x7f80000000007812 */ /* 0x000fe200078efcff */
[----:B------:R-:W-:Y:S06]  /*1e20*/  BRA `(.L_x_65) ;  /* 0x0000000000047947 */ /* 0x000fec0003800000 */
.L_x_63:
[----:B------:R-:W-:-:S07]  /*1e30*/  LEA R0, R8, R0, 0x17 ;  /* 0x0000000008007211 */ /* 0x000fce00078eb8ff */
.L_x_65:
[----:B------:R-:W-:Y:S05]  /*1e40*/  BSYNC.RECONVERGENT B2 ;  /* 0x0000000000027941 */ /* 0x000fea0003800200 */
.L_x_62:
[----:B------:R-:W-:Y:S05]  /*1e50*/  BRA `(.L_x_66) ;  /* 0x0000000000207947 */ /* 0x000fea0003800000 */
.L_x_61:
[----:B------:R-:W-:-:S04]  /*1e60*/  LOP3.LUT R0, R3, 0x80000000, R5, 0x48, !PT ;  /* 0x8000000003007812 */ /* 0x000fc800078e4805 */
[----:B------:R-:W-:Y:S01]  /*1e70*/  LOP3.LUT R0, R0, 0x7f800000, RZ, 0xfc, !PT ;  /* 0x7f80000000007812 */ /* 0x000fe200078efcff */
[----:B------:R-:W-:Y:S06]  /*1e80*/  BRA `(.L_x_66) ;  /* 0x0000000000147947 */ /* 0x000fec0003800000 */
.L_x_60:
[----:B------:R-:W-:Y:S01]  /*1e90*/  LOP3.LUT R0, R3, 0x80000000, R5, 0x48, !PT ;  /* 0x8000000003007812 */ /* 0x000fe200078e4805 */
[----:B------:R-:W-:Y:S06]  /*1ea0*/  BRA `(.L_x_66) ;  /* 0x00000000000c7947 */ /* 0x000fec0003800000 */
.L_x_59:
[----:B------:R-:W0:Y:S01]  /*1eb0*/  MUFU.RSQ R0, -QNAN ;  /* 0xffc0000000007908 */ /* 0x000e220000001400 */
[----:B------:R-:W-:Y:S05]  /*1ec0*/  BRA `(.L_x_66) ;  /* 0x0000000000047947 */ /* 0x000fea0003800000 */
.L_x_58:
[----:B------:R-:W-:-:S07]  /*1ed0*/  FADD.FTZ R0, R0, R3 ;  /* 0x0000000300007221 */ /* 0x000fce0000010000 */
.L_x_66:
[----:B------:R-:W-:Y:S05]  /*1ee0*/  BSYNC.RECONVERGENT B1 ;  /* 0x0000000000017941 */ /* 0x000fea0003800200 */
.L_x_56:
[----:B------:R-:W-:-:S04]  /*1ef0*/  HFMA2 R7, -RZ, RZ, 0, 0 ;  /* 0x00000000ff077431 */ /* 0x000fc800000001ff */
[----:B0-----:R-:W-:Y:S05]  /*1f00*/  RET.REL.NODEC R6 `(_Z25cross_entropy_grad_kernelPKfPKiPfii) ;  /* 0xffffffe0063c7950 */ /* 0x001fea0003c3ffff */
.L_x_67:
        /* <DEDUP_REMOVED lines=15> */
.L_x_83:


//--------------------- .text._Z25cross_entropy_loss_kernelPKfPKiPfii --------------------------
	.section	.text._Z25cross_entropy_loss_kernelPKfPKiPfii,"ax",@progbits
	.align	128
        .global         _Z25cross_entropy_loss_kernelPKfPKiPfii
        .type           _Z25cross_entropy_loss_kernelPKfPKiPfii,@function
        .size           _Z25cross_entropy_loss_kernelPKfPKiPfii,(.L_x_92 - _Z25cross_entropy_loss_kernelPKfPKiPfii)
        .other          _Z25cross_entropy_loss_kernelPKfPKiPfii,@"STO_CUDA_ENTRY STV_DEFAULT"
_Z25cross_entropy_loss_kernelPKfPKiPfii:
.text._Z25cross_entropy_loss_kernelPKfPKiPfii:
        /* <DEDUP_REMOVED lines=10> */
[----:B------:R-:W2:Y:S01]  /*00a0*/  LDCU UR5, c[0x0][0x39c] ;  /* 0x00007380ff0577ac */ /* 0x000ea20008000800 */
[----:B0-----:R-:W-:-:S05]  /*00b0*/  IMAD.WIDE R4, R0, 0x4, R4 ;  /* 0x0000000400047825 */ /* 0x001fca00078e0204 */
[----:B-1----:R0:W5:Y:S01]  /*00c0*/  LDG.E R3, desc[UR10][R4.64] ;  /* 0x0000000a04037981 */ /* 0x002162000c1e1900 */
[----:B--2---:R-:W-:Y:S01]  /*00d0*/  UISETP.GE.AND UP0, UPT, UR5, 0x1, UPT ;  /* 0x000000010500788c */ /* 0x004fe2000bf06270 */
[----:B------:R-:W-:-:S08]  /*00e0*/  MOV R2, 0xff800000 ;  /* 0xff80000000027802 */ /* 0x000fd00000000f00 */
[----:B0-----:R-:W-:Y:S05]  /*00f0*/  BRA.U !UP0, `(.L_x_68) ;  /* 0x0000000508747547 */ /* 0x001fea000b800000 */
[----:B------:R-:W-:Y:S02]  /*0100*/  UISETP.GE.U32.AND UP1, UPT, UR5, 0x10, UPT ;  /* 0x000000100500788c */ /* 0x000fe4000bf26070 */
[----:B------:R-:W-:Y:S01]  /*0110*/  IMAD R4, R0, UR5, RZ ;  /* 0x0000000500047c24 */ /* 0x000fe2000f8e02ff */
[----:B------:R-:W-:Y:S01]  /*0120*/  ULOP3.LUT UR8, UR5, 0xf, URZ, 0xc0, !UPT ;  /* 0x0000000f05087892 */ /* 0x000fe2000f8ec0ff */
[----:B------:R-:W-:Y:S01]  /*0130*/  MOV R2, 0xff800000 ;  /* 0xff80000000027802 */ /* 0x000fe20000000f00 */
[----:B------:R-:W-:Y:S02]  /*0140*/  UMOV UR4, URZ ;  /* 0x000000ff00047c82 */ /* 0x000fe40008000000 */
[----:B------:R-:W-:Y:S02]  /*0150*/  UISETP.NE.AND UP0, UPT, UR8, URZ, UPT ;  /* 0x000000ff0800728c */ /* 0x000fe4000bf05270 */
[----:B------:R-:W-:Y:S09]  /*0160*/  BRA.U !UP1, `(.L_x_69) ;  /* 0x0000000109987547 */ /* 0x000ff2000b800000 */
[----:B------:R-:W0:Y:S01]  /*0170*/  LDCU.64 UR6, c[0x0][0x380] ;  /* 0x00007000ff0677ac */ /* 0x000e220008000a00 */
[----:B------:R-:W-:Y:S02]  /*0180*/  MOV R2, 0xff800000 ;  /* 0xff80000000027802 */ /* 0x000fe40000000f00 */
[----:B------:R-:W-:Y:S01]  /*0190*/  MOV R5, R4 ;  /* 0x0000000400057202 */ /* 0x000fe20000000f00 */
[----:B------:R-:W-:-:S04]  /*01a0*/  ULOP3.LUT UR4, UR5, 0x7ffffff0, URZ, 0xc0, !UPT ;  /* 0x7ffffff005047892 */ /* 0x000fc8000f8ec0ff */
[----:B------:R-:W-:Y:S02]  /*01b0*/  UIADD3 UR9, UPT, UPT, -UR4, URZ, URZ ;  /* 0x000000ff04097290 */ /* 0x000fe4000fffe1ff */
[----:B0-----:R-:W-:-:S04]  /*01c0*/  UIADD3 UR5, UP1, UPT, UR6, 0x20, URZ ;  /* 0x0000002006057890 */ /* 0x001fc8000ff3e0ff */
[----:B------:R-:W-:-:S12]  /*01d0*/  UIADD3.X UR6, UPT, UPT, URZ, UR7, URZ, UP1, !UPT ;  /* 0x00000007ff067290 */ /* 0x000fd80008ffe4ff */
.L_x_70:
        /* <DEDUP_REMOVED lines=19> */
[----:B------:R-:W-:Y:S01]  /*0310*/  UIADD3 UR9, UPT, UPT, UR9, 0x10, URZ ;  /* 0x0000001009097890 */ /* 0x000fe2000fffe0ff */
[----:B------:R-:W-:-:S03]  /*0320*/  IADD3 R5, PT, PT, R5, 0x10, RZ ;  /* 0x0000001005057810 */ /* 0x000fc60007ffe0ff */
[----:B------:R-:W-:Y:S01]  /*0330*/  UISETP.NE.AND UP1, UPT, UR9, URZ, UPT ;  /* 0x000000ff0900728c */ /* 0x000fe2000bf25270 */
        /* <DEDUP_REMOVED lines=8> */
[----:B------:R-:W-:Y:S06]  /*03c0*/  BRA.U UP1, `(.L_x_70) ;  /* 0xfffffffd01847547 */ /* 0x000fec000b83ffff */
.L_x_69:
[----:B------:R-:W-:Y:S05]  /*03d0*/  BRA.U !UP0, `(.L_x_68) ;  /* 0x0000000108bc7547 */ /* 0x000fea000b800000 */
[----:B------:R-:W0:Y:S01]  /*03e0*/  LDCU UR5, c[0x0][0x39c] ;  /* 0x00007380ff0577ac */ /* 0x000e220008000800 */
[----:B------:R-:W-:Y:S02]  /*03f0*/  UISETP.GE.U32.AND UP0, UPT, UR8, 0x8, UPT ;  /* 0x000000080800788c */ /* 0x000fe4000bf06070 */
[----:B0-----:R-:W-:-:S04]  /*0400*/  ULOP3.LUT UR6, UR5, 0x7, URZ, 0xc0, !UPT ;  /* 0x0000000705067892 */ /* 0x001fc8000f8ec0ff */
[----:B------:R-:W-:-:S03]  /*0410*/  UISETP.NE.AND UP1, UPT, UR6, URZ, UPT ;  /* 0x000000ff0600728c */ /* 0x000fc6000bf25270 */
[----:B------:R-:W-:Y:S08]  /*0420*/  BRA.U !UP0, `(.L_x_71) ;  /* 0x0000000108407547 */ /* 0x000ff0000b800000 */
[----:B------:R-:W0:Y:S01]  /*0430*/  LDC.64 R6, c[0x0][0x380] ;  /* 0x0000e000ff067b82 */ /* 0x000e220000000a00 */
[----:B------:R-:W-:-:S05]  /*0440*/  IADD3 R5, PT, PT, R4, UR4, RZ ;  /* 0x0000000404057c10 */ /* 0x000fca000fffe0ff */
        /* <DEDUP_REMOVED lines=9> */
[----:B------:R-:W-:Y:S01]  /*04e0*/  UIADD3 UR4, UPT, UPT, UR4, 0x8, URZ ;  /* 0x0000000804047890 */ /* 0x000fe2000fffe0ff */
[----:B--2---:R-:W-:-:S04]  /*04f0*/  FMNMX3 R5, R2, R5, R8, !PT ;  /* 0x0000000502057276 */ /* 0x004fc80007800008 */
[----:B---3--:R-:W-:-:S04]  /*0500*/  FMNMX3 R5, R5, R10, R9, !PT ;  /* 0x0000000a05057276 */ /* 0x008fc80007800009 */
[----:B----4-:R-:W-:-:S04]  /*0510*/  FMNMX3 R5, R5, R12, R11, !PT ;  /* 0x0000000c05057276 */ /* 0x010fc8000780000b */
[----:B------:R-:W-:-:S07]  /*0520*/  FMNMX3 R2, R5, R14, R13, !PT ;  /* 0x0000000e05027276 */ /* 0x000fce000780000d */
.L_x_71:
[----:B------:R-:W-:Y:S05]  /*0530*/  BRA.U !UP1, `(.L_x_68) ;  /* 0x0000000109647547 */ /* 0x000fea000b800000 */
[----:B------:R-:W-:Y:S02]  /*0540*/  UISETP.GE.U32.AND UP0, UPT, UR6, 0x4, UPT ;  /* 0x000000040600788c */ /* 0x000fe4000bf06070 */
[----:B------:R-:W-:-:S04]  /*0550*/  ULOP3.LUT UR5, UR5, 0x3, URZ, 0xc0, !UPT ;  /* 0x0000000305057892 */ /* 0x000fc8000f8ec0ff */
        /* <DEDUP_REMOVED lines=8> */
[----:B------:R-:W3:Y:S01]  /*05e0*/  LDG.E R10, desc[UR10][R6.64+0xc] ;  /* 0x00000c0a060a7981 */ /* 0x000ee2000c1e1900 */
[----:B------:R-:W-:Y:S01]  /*05f0*/  UIADD3 UR4, UPT, UPT, UR4, 0x4, URZ ;  /* 0x0000000404047890 */ /* 0x000fe2000fffe0ff */
[----:B--2---:R-:W-:-:S04]  /*0600*/  FMNMX3 R2, R2, R5, R8, !PT ;  /* 0x0000000502027276 */ /* 0x004fc80007800008 */
[----:B---3--:R-:W-:-:S07]  /*0610*/  FMNMX3 R2, R2, R9, R10, !PT ;  /* 0x0000000902027276 */ /* 0x008fce000780000a */
.L_x_72:
[----:B------:R-:W-:Y:S05]  /*0620*/  BRA.U !UP1, `(.L_x_68) ;  /* 0x0000000109287547 */ /* 0x000fea000b800000 */
[----:B------:R-:W0:Y:S01]  /*0630*/  LDC.64 R6, c[0x0][0x380] ;  /* 0x0000e000ff067b82 */ /* 0x000e220000000a00 */
[----:B------:R-:W-:Y:S01]  /*0640*/  IADD3 R9, PT, PT, R4, UR4, RZ ;  /* 0x0000000404097c10 */ /* 0x000fe2000fffe0ff */
[----:B------:R-:W-:-:S12]  /*0650*/  UIADD3 UR5, UPT, UPT, -UR5, URZ, URZ ;  /* 0x000000ff05057290 */ /* 0x000fd8000fffe1ff */
.L_x_73:
[----:B0-----:R-:W-:-:S06]  /*0660*/  IMAD.WIDE R4, R9, 0x4, R6 ;  /* 0x0000000409047825 */ /* 0x001fcc00078e0206 */
[----:B------:R-:W2:Y:S01]  /*0670*/  LDG.E R5, desc[UR10][R4.64] ;  /* 0x0000000a04057981 */ /* 0x000ea2000c1e1900 */
[----:B------:R-:W-:Y:S01]  /*0680*/  UIADD3 UR5, UPT, UPT, UR5, 0x1, URZ ;  /* 0x0000000105057890 */ /* 0x000fe2000fffe0ff */
[----:B------:R-:W-:-:S03]  /*0690*/  IADD3 R9, PT, PT, R9, 0x1, RZ ;  /* 0x0000000109097810 */ /* 0x000fc60007ffe0ff */
[----:B------:R-:W-:Y:S01]  /*06a0*/  UISETP.NE.AND UP0, UPT, UR5, URZ, UPT ;  /* 0x000000ff0500728c */ /* 0x000fe2000bf05270 */
[----:B--2---:R-:W-:-:S08]  /*06b0*/  FMNMX R2, R5, R2, !PT ;  /* 0x0000000205027209 */ /* 0x004fd00007800000 */
[----:B------:R-:W-:Y:S05]  /*06c0*/  BRA.U UP0, `(.L_x_73) ;  /* 0xfffffffd00e47547 */ /* 0x000fea000b83ffff */
.L_x_68:
[----:B------:R-:W0:Y:S01]  /*06d0*/  LDCU UR9, c[0x0][0x39c] ;  /* 0x00007380ff0977ac */ /* 0x000e220008000800 */
[----:B------:R-:W-:Y:S01]  /*06e0*/  HFMA2 R9, -RZ, RZ, 0, 0 ;  /* 0x00000000ff097431 */ /* 0x000fe200000001ff */
[----:B0-----:R-:W-:-:S09]  /*06f0*/  UISETP.GE.AND UP0, UPT, UR9, 0x1, UPT ;  /* 0x000000010900788c */ /* 0x001fd2000bf06270 */
[----:B------:R-:W-:Y:S05]  /*0700*/  BRA.U !UP0, `(.L_x_74) ;  /* 0x0000000d08247547 */ /* 0x000fea000b800000 */
[----:B------:R-:W-:Y:S02]  /*0710*/  UISETP.GE.U32.AND UP1, UPT, UR9, 0x8, UPT ;  /* 0x000000080900788c */ /* 0x000fe4000bf26070 */
[----:B------:R-:W-:Y:S01]  /*0720*/  IMAD R5, R0, UR9, RZ ;  /* 0x0000000900057c24 */ /* 0x000fe2000f8e02ff */
[----:B------:R-:W-:Y:S01]  /*0730*/  ULOP3.LUT UR12, UR9, 0x7, URZ, 0xc0, !UPT ;  /* 0x00000007090c7892 */ /* 0x000fe2000f8ec0ff */
[----:B------:R-:W-:Y:S01]  /*0740*/  MOV R9, RZ ;  /* 0x000000ff00097202 */ /* 0x000fe20000000f00 */
[----:B------:R-:W-:Y:S02]  /*0750*/  UMOV UR4, URZ ;  /* 0x000000ff00047c82 */ /* 0x000fe40008000000 */
[----:B------:R-:W-:Y:S02]  /*0760*/  UISETP.NE.AND UP0, UPT, UR12, URZ, UPT ;  /* 0x000000ff0c00728c */ /* 0x000fe4000bf05270 */
[----:B------:R-:W-:Y:S09]  /*0770*/  BRA.U !UP1, `(.L_x_75) ;  /* 0x0000000509807547 */ /* 0x000ff2000b800000 */
[----:B------:R-:W0:Y:S01]  /*0780*/  LDCU.64 UR6, c[0x0][0x380] ;  /* 0x00007000ff0677ac */ /* 0x000e220008000a00 */
[----:B------:R-:W-:Y:S02]  /*0790*/  MOV R9, RZ ;  /* 0x000000ff00097202 */ /* 0x000fe40000000f00 */
[----:B------:R-:W-:Y:S01]  /*07a0*/  MOV R6, R5 ;  /* 0x0000000500067202 */ /* 0x000fe20000000f00 */
[----:B------:R-:W-:-:S04]  /*07b0*/  ULOP3.LUT UR4, UR9, 0x7ffffff8, URZ, 0xc0, !UPT ;  /* 0x7ffffff809047892 */ /* 0x000fc8000f8ec0ff */
[----:B------:R-:W-:Y:S02]  /*07c0*/  UIADD3 UR8, UPT, UPT, -UR4, URZ, URZ ;  /* 0x000000ff04087290 */ /* 0x000fe4000fffe1ff */
[----:B0-----:R-:W-:-:S04]  /*07d0*/  UIADD3 UR5, UP1, UPT, UR6, 0x10, URZ ;  /* 0x0000001006057890 */ /* 0x001fc8000ff3e0ff */
[----:B------:R-:W-:-:S12]  /*07e0*/  UIADD3.X UR6, UPT, UPT, URZ, UR7, URZ, UP1, !UPT ;  /* 0x00000007ff067290 */ /* 0x000fd80008ffe4ff */
.L_x_76:
        /* <DEDUP_REMOVED lines=11> */
[----:B------:R-:W-:Y:S01]  /*08a0*/  HFMA2 R8, -RZ, RZ, 0.96630859375, -0.0022525787353515625 ;  /* 0x3bbb989dff087431 */ /* 0x000fe200000001ff */
[----:B------:R-:W-:Y:S01]  /*08b0*/  MOV R10, 0x437c0000 ;  /* 0x437c0000000a7802 */ /* 0x000fe20000000f00 */
[----:B------:R-:W-:Y:S01]  /*08c0*/  UIADD3 UR8, UPT, UPT, UR8, 0x8, URZ ;  /* 0x0000000808087890 */ /* 0x000fe2000fffe0ff */
[----:B------:R-:W-:-:S03]  /*08d0*/  IADD3 R6, PT, PT, R6, 0x8, RZ ;  /* 0x0000000806067810 */ /* 0x000fc60007ffe0ff */
[----:B------:R-:W-:Y:S01]  /*08e0*/  UISETP.NE.AND UP1, UPT, UR8, URZ, UPT ;  /* 0x000000ff0800728c */ /* 0x000fe2000bf25270 */
        /* <DEDUP_REMOVED lines=8> */
[----:B------:R-:W-:Y:S01]  /*0970*/  FFMA.SAT R29, R21, R8, 0.5 ;  /* 0x3f000000151d7423 */ /* 0x000fe20000002008 */
[----:B0-----:R-:W-:Y:S01]  /*0980*/  FADD R25, R11, -R2 ;  /* 0x800000020b197221 */ /* 0x001fe20000000000 */
[----:B------:R-:W-:Y:S01]  /*0990*/  FFMA R12, R27, 1.4426950216293334961, -R12 ;  /* 0x3fb8aa3b1b0c7823 */ /* 0x000fe2000000080c */
[----:B------:R-:W-:Y:S01]  /*09a0*/  FADD R14, R7, -12583039 ;  /* 0xcb40007f070e7421 */ /* 0x000fe20000000000 */
[----:B------:R-:W-:-:S02]  /*09b0*/  FFMA.RM R11, R29, R10, 12582913 ;  /* 0x4b4000011d0b7423 */ /* 0x000fc4000000400a */
[----:B------:R-:W-:Y:S01]  /*09c0*/  FFMA R12, R27, 1.925963033500011079e-08, R12 ;  /* 0x32a570601b0c7823 */ /* 0x000fe2000000000c */
[----:B------:R-:W-:Y:S01]  /*09d0*/  FFMA R14, R23, 1.4426950216293334961, -R14 ;  /* 0x3fb8aa3b170e7823 */ /* 0x000fe2000000080e */
[----:B------:R-:W-:Y:S01]  /*09e0*/  FFMA.SAT R27, R25, R8, 0.5 ;  /* 0x3f000000191b7423 */ /* 0x000fe20000002008 */
[----:B------:R-:W-:Y:S02]  /*09f0*/  FADD R16, R11, -12583039 ;  /* 0xcb40007f0b107421 */ /* 0x000fe40000000000 */
[----:B------:R-:W-:Y:S01]  /*0a00*/  FFMA R14, R23, 1.925963033500011079e-08, R14 ;  /* 0x32a57060170e7823 */ /* 0x000fe2000000000e */
[----:B------:R-:W-:Y:S01]  /*0a10*/  FADD R23, R13, -R2 ;  /* 0x800000020d177221 */ /* 0x000fe20000000000 */
[----:B------:R-:W-:Y:S01]  /*0a20*/  FFMA.RM R13, R27, R10, 12582913 ;  /* 0x4b4000011b0d7423 */ /* 0x000fe2000000400a */
[----:B------:R-:W-:Y:S01]  /*0a30*/  FFMA R16, R21, 1.4426950216293334961, -R16 ;  /* 0x3fb8aa3b15107823 */ /* 0x000fe20000000810 */
[----:B------:R-:W-:Y:S01]  /*0a40*/  FADD R27, R19, -R2 ;  /* 0x80000002131b7221 */ /* 0x000fe20000000000 */
[-C--:B------:R-:W-:Y:S01]  /*0a50*/  FFMA.SAT R29, R23, R8.reuse, 0.5 ;  /* 0x3f000000171d7423 */ /* 0x080fe20000002008 */
[----:B------:R-:W-:Y:S01]  /*0a60*/  FADD R20, R13, -12583039 ;  /* 0xcb40007f0d147421 */ /* 0x000fe20000000000 */
[----:B------:R-:W-:Y:S01]  /*0a70*/  FFMA R18, R21, 1.925963033500011079e-08, R16 ;  /* 0x32a5706015127823 */ /* 0x000fe20000000010 */
[----:B------:R-:W-:Y:S01]  /*0a80*/  FFMA.SAT R19, R27, R8, 0.5 ;  /* 0x3f0000001b137423 */ /* 0x000fe20000002008 */
[-C--:B------:R-:W-:Y:S01]  /*0a90*/  FFMA.RM R16, R29, R10.reuse, 12582913 ;  /* 0x4b4000011d107423 */ /* 0x080fe2000000400a */
[----:B------:R-:W0:Y:S01]  /*0aa0*/  MUFU.EX2 R12, R12 ;  /* 0x0000000c000c7308 */ /* 0x000e220000000800 */
[----:B------:R-:W-:Y:S01]  /*0ab0*/  FFMA R20, R25, 1.4426950216293334961, -R20 ;  /* 0x3fb8aa3b19147823 */ /* 0x000fe20000000814 */
[----:B------:R-:W-:Y:S01]  /*0ac0*/  FFMA.RM R19, R19, R10, 12582913 ;  /* 0x4b40000113137423 */ /* 0x000fe2000000400a */
[----:B------:R-:W-:Y:S01]  /*0ad0*/  FADD R22, R16, -12583039 ;  /* 0xcb40007f10167421 */ /* 0x000fe20000000000 */
[----:B------:R-:W-:Y:S01]  /*0ae0*/  FADD R21, R15, -R2 ;  /* 0x800000020f157221 */ /* 0x000fe20000000000 */
[----:B------:R-:W-:Y:S01]  /*0af0*/  FFMA R25, R25, 1.925963033500011079e-08, R20 ;  /* 0x32a5706019197823 */ /* 0x000fe20000000014 */
[----:B------:R-:W-:Y:S01]  /*0b00*/  FADD R24, R19, -12583039 ;  /* 0xcb40007f13187421 */ /* 0x000fe20000000000 */
[----:B------:R-:W-:Y:S01]  /*0b10*/  FFMA R22, R23, 1.4426950216293334961, -R22 ;  /* 0x3fb8aa3b17167823 */ /* 0x000fe20000000816 */
[----:B------:R-:W-:Y:S01]  /*0b20*/  FFMA.SAT R29, R21, R8, 0.5 ;  /* 0x3f000000151d7423 */ /* 0x000fe20000002008 */
[----:B------:R-:W1:Y:S01]  /*0b30*/  MUFU.EX2 R14, R14 ;  /* 0x0000000e000e7308 */ /* 0x000e620000000800 */
[----:B------:R-:W-:Y:S01]  /*0b40*/  FFMA R24, R27, 1.4426950216293334961, -R24 ;  /* 0x3fb8aa3b1b187823 */ /* 0x000fe20000000818 */
[----:B------:R-:W-:Y:S01]  /*0b50*/  FFMA R20, R23, 1.925963033500011079e-08, R22 ;  /* 0x32a5706017147823 */ /* 0x000fe20000000016 */
[----:B------:R-:W-:Y:S01]  /*0b60*/  FADD R23, R17, -R2 ;  /* 0x8000000211177221 */ /* 0x000fe20000000000 */
[----:B------:R-:W-:Y:S01]  /*0b70*/  FFMA.RM R17, R29, R10, 12582913 ;  /* 0x4b4000011d117423 */ /* 0x000fe2000000400a */
[----:B------:R-:W-:Y:S01]  /*0b80*/  FFMA R24, R27, 1.925963033500011079e-08, R24 ;  /* 0x32a570601b187823 */ /* 0x000fe20000000018 */
[----:B------:R-:W-:Y:S01]  /*0b90*/  SHF.L.U32 R13, R13, 0x17, RZ ;  /* 0x000000170d0d7819 */ /* 0x000fe200000006ff */
[----:B------:R-:W-:Y:S01]  /*0ba0*/  FFMA.SAT R27, R23, R8, 0.5 ;  /* 0x3f000000171b7423 */ /* 0x000fe20000002008 */
[----:B------:R-:W2:Y:S01]  /*0bb0*/  MUFU.EX2 R18, R18 ;  /* 0x0000001200127308 */ /* 0x000ea20000000800 */
[----:B------:R-:W-:Y:S01]  /*0bc0*/  SHF.L.U32 R8, R4, 0x17, RZ ;  /* 0x0000001704087819 */ /* 0x000fe200000006ff */
[----:B------:R-:W-:Y:S01]  /*0bd0*/  FADD R22, R17, -12583039 ;  /* 0xcb40007f11167421 */ /* 0x000fe20000000000 */
[----:B------:R-:W-:Y:S01]  /*0be0*/  FFMA.RM R10, R27, R10, 12582913 ;  /* 0x4b4000011b0a7423 */ /* 0x000fe2000000400a */
[----:B------:R-:W-:-:S02]  /*0bf0*/  SHF.L.U32 R16, R16, 0x17, RZ ;  /* 0x0000001710107819 */ /* 0x000fc400000006ff */
[----:B0-----:R-:W-:Y:S01]  /*0c00*/  FFMA R9, R8, R12, R9 ;  /* 0x0000000c08097223 */ /* 0x001fe20000000009 */
[----:B------:R-:W-:Y:S01]  /*0c10*/  FFMA R26, R21, 1.4426950216293334961, -R22 ;  /* 0x3fb8aa3b151a7823 */ /* 0x000fe20000000816 */
[----:B------:R-:W0:Y:S01]  /*0c20*/  MUFU.EX2 R15, R25 ;  /* 0x00000019000f7308 */ /* 0x000e220000000800 */
[----:B------:R-:W-:Y:S01]  /*0c30*/  FADD R12, R10, -12583039 ;  /* 0xcb40007f0a0c7421 */ /* 0x000fe20000000000 */
[----:B------:R-:W-:Y:S01]  /*0c40*/  SHF.L.U32 R22, R7, 0x17, RZ ;  /* 0x0000001707167819 */ /* 0x000fe200000006ff */
[----:B------:R-:W-:Y:S01]  /*0c50*/  FFMA R26, R21, 1.925963033500011079e-08, R26 ;  /* 0x32a57060151a7823 */ /* 0x000fe2000000001a */
[----:B------:R-:W-:Y:S01]  /*0c60*/  SHF.L.U32 R8, R11, 0x17, RZ ;  /* 0x000000170b087819 */ /* 0x000fe200000006ff */
[----:B------:R-:W-:Y:S01]  /*0c70*/  FFMA R12, R23, 1.4426950216293334961, -R12 ;  /* 0x3fb8aa3b170c7823 */ /* 0x000fe2000000080c */
[----:B------:R-:W-:Y:S01]  /*0c80*/  SHF.L.U32 R17, R17, 0x17, RZ ;  /* 0x0000001711117819 */ /* 0x000fe200000006ff */
[----:B-1----:R-:W-:Y:S01]  /*0c90*/  FFMA R9, R22, R14, R9 ;  /* 0x0000000e16097223 */ /* 0x002fe20000000009 */
[----:B------:R-:W1:Y:S01]  /*0ca0*/  MUFU.EX2 R20, R20 ;  /* 0x0000001400147308 */ /* 0x000e620000000800 */
[----:B------:R-:W-:-:S02]  /*0cb0*/  FFMA R12, R23, 1.925963033500011079e-08, R12 ;  /* 0x32a57060170c7823 */ /* 0x000fc4000000000c */
[----:B--2---:R-:W-:Y:S01]  /*0cc0*/  FFMA R8, R8, R18, R9 ;  /* 0x0000001208087223 */ /* 0x004fe20000000009 */
[----:B------:R-:W-:-:S04]  /*0cd0*/  SHF.L.U32 R9, R10, 0x17, RZ ;  /* 0x000000170a097819 */ /* 0x000fc800000006ff */
[----:B------:R-:W2:Y:S01]  /*0ce0*/  MUFU.EX2 R4, R24 ;  /* 0x0000001800047308 */ /* 0x000ea20000000800 */
[----:B0-----:R-:W-:Y:S01]  /*0cf0*/  FFMA R13, R13, R15, R8 ;  /* 0x0000000f0d0d7223 */ /* 0x001fe20000000008 */
[----:B------:R-:W-:-:S06]  /*0d00*/  SHF.L.U32 R8, R19, 0x17, RZ ;  /* 0x0000001713087819 */ /* 0x000fcc00000006ff */
[----:B------:R-:W0:Y:S01]  /*0d10*/  MUFU.EX2 R26, R26 ;  /* 0x0000001a001a7308 */ /* 0x000e220000000800 */
[----:B-1----:R-:W-:-:S07]  /*0d20*/  FFMA R13, R16, R20, R13 ;  /* 0x00000014100d7223 */ /* 0x002fce000000000d */
[----:B------:R-:W1:Y:S01]  /*0d30*/  MUFU.EX2 R12, R12 ;  /* 0x0000000c000c7308 */ /* 0x000e620000000800 */
[----:B--2---:R-:W-:-:S04]  /*0d40*/  FFMA R4, R8, R4, R13 ;  /* 0x0000000408047223 */ /* 0x004fc8000000000d */
[----:B0-----:R-:W-:-:S04]  /*0d50*/  FFMA R4, R17, R26, R4 ;  /* 0x0000001a11047223 */ /* 0x001fc80000000004 */
[----:B-1----:R-:W-:Y:S01]  /*0d60*/  FFMA R9, R9, R12, R4 ;  /* 0x0000000c09097223 */ /* 0x002fe20000000004 */
[----:B------:R-:W-:Y:S06]  /*0d70*/  BRA.U UP1, `(.L_x_76) ;  /* 0xfffffff9019c7547 */ /* 0x000fec000b83ffff */
.L_x_75:
        /* <DEDUP_REMOVED lines=9> */
[----:B------:R-:W3:Y:S04]  /*0e10*/  LDG.E R13, desc[UR10][R10.64+0x4] ;  /* 0x0000040a0a0d7981 */ /* 0x000ee8000c1e1900 */
[----:B------:R-:W4:Y:S04]  /*0e20*/  LDG.E R15, desc[UR10][R10.64+0x8] ;  /* 0x0000080a0a0f7981 */ /* 0x000f28000c1e1900 */
[----:B------:R0:W4:Y:S01]  /*0e30*/  LDG.E R17, desc[UR10][R10.64+0xc] ;  /* 0x00000c0a0a117981 */ /* 0x000122000c1e1900 */
[----:B------:R-:W-:Y:S01]  /*0e40*/  HFMA2 R14, -RZ, RZ, 0.96630859375, -0.0022525787353515625 ;  /* 0x3bbb989dff0e7431 */ /* 0x000fe200000001ff */
[----:B------:R-:W-:Y:S01]  /*0e50*/  MOV R19, 0x437c0000 ;  /* 0x437c000000137802 */ /* 0x000fe20000000f00 */
[----:B------:R-:W-:Y:S01]  /*0e60*/  UIADD3 UR4, UPT, UPT, UR4, 0x4, URZ ;  /* 0x0000000404047890 */ /* 0x000fe2000fffe0ff */
        /* <DEDUP_REMOVED lines=8> */
[-C--:B0-----:R-:W-:Y:S01]  /*0ef0*/  FFMA.SAT R11, R8, R14.reuse, 0.5 ;  /* 0x3f000000080b7423 */ /* 0x081fe2000000200e */
[----:B------:R-:W-:Y:S01]  /*0f00*/  FADD R17, R17, -R2 ;  /* 0x8000000211117221 */ /* 0x000fe20000000000 */
[----:B------:R-:W-:Y:S01]  /*0f10*/  FFMA R12, R7, 1.4426950216293334961, -R12 ;  /* 0x3fb8aa3b070c7823 */ /* 0x000fe2000000080c */
[----:B------:R-:W-:Y:S01]  /*0f20*/  FADD R10, R6, -12583039 ;  /* 0xcb40007f060a7421 */ /* 0x000fe20000000000 */
        /* <DEDUP_REMOVED lines=10> */
[C---:B------:R-:W-:Y:S01]  /*0fd0*/  FFMA R11, R8.reuse, 1.4426950216293334961, -R11 ;  /* 0x3fb8aa3b080b7823 */ /* 0x040fe2000000080b */
[----:B------:R-:W-:Y:S01]  /*0fe0*/  SHF.L.U32 R7, R7, 0x17, RZ ;  /* 0x0000001707077819 */ /* 0x000fe200000006ff */
[C---:B------:R-:W-:Y:S02]  /*0ff0*/  FFMA R16, R17.reuse, 1.4426950216293334961, -R16 ;  /* 0x3fb8aa3b11107823 */ /* 0x040fe40000000810 */
[----:B------:R-:W-:Y:S01]  /*1000*/  FFMA R8, R8, 1.925963033500011079e-08, R11 ;  /* 0x32a5706008087823 */ /* 0x000fe2000000000b */
[----:B------:R-:W-:Y:S01]  /*1010*/  SHF.L.U32 R11, R6, 0x17, RZ ;  /* 0x00000017060b7819 */ /* 0x000fe200000006ff */
[----:B------:R-:W-:Y:S01]  /*1020*/  FFMA R16, R17, 1.925963033500011079e-08, R16 ;  /* 0x32a5706011107823 */ /* 0x000fe20000000010 */
[----:B------:R-:W1:Y:S08]  /*1030*/  MUFU.EX2 R10, R10 ;  /* 0x0000000a000a7308 */ /* 0x000e700000000800 */
[----:B------:R-:W2:Y:S01]  /*1040*/  MUFU.EX2 R8, R8 ;  /* 0x0000000800087308 */ /* 0x000ea20000000800 */
[----:B0-----:R-:W-:Y:S01]  /*1050*/  FFMA R4, R4, R12, R9 ;  /* 0x0000000c04047223 */ /* 0x001fe20000000009 */
[----:B------:R-:W-:-:S06]  /*1060*/  SHF.L.U32 R9, R14, 0x17, RZ ;  /* 0x000000170e097819 */ /* 0x000fcc00000006ff */
[----:B------:R-:W0:Y:S01]  /*1070*/  MUFU.EX2 R16, R16 ;  /* 0x0000001000107308 */ /* 0x000e220000000800 */
[----:B-1----:R-:W-:-:S04]  /*1080*/  FFMA R4, R11, R10, R4 ;  /* 0x0000000a0b047223 */ /* 0x002fc80000000004 */
[----:B--2---:R-:W-:-:S04]  /*1090*/  FFMA R4, R7, R8, R4 ;  /* 0x0000000807047223 */ /* 0x004fc80000000004 */
[----:B0-----:R-:W-:-:S07]  /*10a0*/  FFMA R9, R9, R16, R4 ;  /* 0x0000001009097223 */ /* 0x001fce0000000004 */
.L_x_77:
        /* <DEDUP_REMOVED lines=10> */
[----:B------:R-:W-:Y:S01]  /*1150*/  HFMA2 R4, -RZ, RZ, 0.96630859375, -0.0022525787353515625 ;  /* 0x3bbb989dff047431 */ /* 0x000fe200000001ff */
[----:B------:R-:W-:Y:S01]  /*1160*/  MOV R13, 0x437c0000 ;  /* 0x437c0000000d7802 */ /* 0x000fe20000000f00 */
[----:B------:R-:W-:Y:S01]  /*1170*/  UIADD3 UR4, UPT, UPT, UR4, 0x2, URZ ;  /* 0x0000000204047890 */ /* 0x000fe2000fffe0ff */
[----:B--2---:R-:W-:-:S04]  /*1180*/  FADD R11, R11, -R2 ;  /* 0x800000020b0b7221 */ /* 0x004fc80000000000 */
[----:B------:R-:W-:Y:S01]  /*1190*/  FFMA.SAT R8, R11, R4, 0.5 ;  /* 0x3f0000000b087423 */ /* 0x000fe20000002004 */
[----:B---3--:R-:W-:-:S03]  /*11a0*/  FADD R15, R15, -R2 ;  /* 0x800000020f0f7221 */ /* 0x008fc60000000000 */
[----:B------:R-:W-:Y:S01]  /*11b0*/  FFMA.RM R8, R8, R13, 12582913 ;  /* 0x4b40000108087423 */ /* 0x000fe2000000400d */
[----:B------:R-:W-:-:S03]  /*11c0*/  FFMA.SAT R10, R15, R4, 0.5 ;  /* 0x3f0000000f0a7423 */ /* 0x000fc60000002004 */
[----:B------:R-:W-:Y:S01]  /*11d0*/  FADD R4, R8, -12583039 ;  /* 0xcb40007f08047421 */ /* 0x000fe20000000000 */
[----:B------:R-:W-:Y:S01]  /*11e0*/  FFMA.RM R10, R10, R13, 12582913 ;  /* 0x4b4000010a0a7423 */ /* 0x000fe2000000400d */
[----:B------:R-:W-:Y:S02]  /*11f0*/  SHF.L.U32 R8, R8, 0x17, RZ ;  /* 0x0000001708087819 */ /* 0x000fe400000006ff */
[C---:B------:R-:W-:Y:S01]  /*1200*/  FFMA R4, R11.reuse, 1.4426950216293334961, -R4 ;  /* 0x3fb8aa3b0b047823 */ /* 0x040fe20000000804 */
[C---:B------:R-:W-:Y:S01]  /*1210*/  FADD R6, R10.reuse, -12583039 ;  /* 0xcb40007f0a067421 */ /* 0x040fe20000000000 */
[----:B------:R-:W-:Y:S02]  /*1220*/  SHF.L.U32 R7, R10, 0x17, RZ ;  /* 0x000000170a077819 */ /* 0x000fe400000006ff */
[----:B------:R-:W-:Y:S01]  /*1230*/  FFMA R4, R11, 1.925963033500011079e-08, R4 ;  /* 0x32a570600b047823 */ /* 0x000fe20000000004 */
[----:B------:R-:W-:-:S04]  /*1240*/  FFMA R6, R15, 1.4426950216293334961, -R6 ;  /* 0x3fb8aa3b0f067823 */ /* 0x000fc80000000806 */
[----:B------:R-:W-:Y:S01]  /*1250*/  FFMA R6, R15, 1.925963033500011079e-08, R6 ;  /* 0x32a570600f067823 */ /* 0x000fe20000000006 */
[----:B------:R-:W0:Y:S08]  /*1260*/  MUFU.EX2 R4, R4 ;  /* 0x0000000400047308 */ /* 0x000e300000000800 */
[----:B------:R-:W1:Y:S01]  /*1270*/  MUFU.EX2 R6, R6 ;  /* 0x0000000600067308 */ /* 0x000e620000000800 */
[----:B0-----:R-:W-:-:S04]  /*1280*/  FFMA R8, R8, R4, R9 ;  /* 0x0000000408087223 */ /* 0x001fc80000000009 */
[----:B-1----:R-:W-:-:S07]  /*1290*/  FFMA R9, R7, R6, R8 ;  /* 0x0000000607097223 */ /* 0x002fce0000000008 */
.L_x_78:
        /* <DEDUP_REMOVED lines=10> */
[----:B------:R-:W-:-:S04]  /*1340*/  FADD R11, R7, -12583039 ;  /* 0xcb40007f070b7421 */ /* 0x000fc80000000000 */
[----:B------:R-:W-:-:S04]  /*1350*/  FFMA R11, R6, 1.4426950216293334961, -R11 ;  /* 0x3fb8aa3b060b7823 */ /* 0x000fc8000000080b */
[----:B------:R-:W-:Y:S01]  /*1360*/  FFMA R11, R6, 1.925963033500011079e-08, R11 ;  /* 0x32a57060060b7823 */ /* 0x000fe2000000000b */
[----:B------:R-:W-:-:S05]  /*1370*/  SHF.L.U32 R6, R7, 0x17, RZ ;  /* 0x0000001707067819 */ /* 0x000fca00000006ff */
[----:B------:R-:W0:Y:S02]  /*1380*/  MUFU.EX2 R11, R11 ;  /* 0x0000000b000b7308 */ /* 0x000e240000000800 */
[----:B0-----:R-:W-:-:S07]  /*1390*/  FFMA R9, R6, R11, R9 ;  /* 0x0000000b06097223 */ /* 0x001fce0000000009 */
.L_x_74:
[----:B------:R-:W0:Y:S01]  /*13a0*/  LDC.64 R4, c[0x0][0x380] ;  /* 0x0000e000ff047b82 */ /* 0x000e220000000a00 */
[----:B-----5:R-:W-:-:S04]  /*13b0*/  IMAD R3, R0, UR9, R3 ;  /* 0x0000000900037c24 */ /* 0x020fc8000f8e0203 */
[----:B0-----:R-:W-:-:S05]  /*13c0*/  IMAD.WIDE R4, R3, 0x4, R4 ;  /* 0x0000000403047825 */ /* 0x001fca00078e0204 */
[----:B------:R0:W2:Y:S01]  /*13d0*/  LDG.E R3, desc[UR10][R4.64] ;  /* 0x0000000a04037981 */ /* 0x0000a2000c1e1900 */
[----:B------:R-:W-:Y:S02]  /*13e0*/  MOV R10, R9 ;  /* 0x00000009000a7202 */ /* 0x000fe40000000f00 */
[----:B------:R-:W-:Y:S02]  /*13f0*/  MOV R9, 0x3e055027 ;  /* 0x3e05502700097802 */ /* 0x000fe40000000f00 */
[----:B------:R-:W-:Y:S01]  /*1400*/  FSETP.GEU.AND P0, PT, R10, 1.175494350822287508e-38, PT ;  /* 0x008000000a00780b */ /* 0x000fe20003f0e000 */
[----:B0-----:R-:W0:-:S12]  /*1410*/  LDC.64 R4, c[0x0][0x390] ;  /* 0x0000e400ff047b82 */ /* 0x001e180000000a00 */
[----:B------:R-:W-:-:S05]  /*1420*/  @!P0 FMUL R10, R10, 8388608 ;  /* 0x4b0000000a0a8820 */ /* 0x000fca0000400000 */
[----:B------:R-:W-:-:S04]  /*1430*/  IADD3 R6, PT, PT, R10, -0x3f2aaaab, RZ ;  /* 0xc0d555550a067810 */ /* 0x000fc80007ffe0ff */
[----:B------:R-:W-:-:S04]  /*1440*/  LOP3.LUT R7, R6, 0xff800000, RZ, 0xc0, !PT ;  /* 0xff80000006077812 */ /* 0x000fc800078ec0ff */
[-C--:B------:R-:W-:Y:S02]  /*1450*/  IADD3 R6, PT, PT, R10, -R7.reuse, RZ ;  /* 0x800000070a067210 */ /* 0x080fe40007ffe0ff */
[----:B------:R-:W-:Y:S01]  /*1460*/  I2FP.F32.S32 R7, R7 ;  /* 0x0000000700077245 */ /* 0x000fe20000201400 */
[----:B0-----:R-:W-:-:S04]  /*1470*/  IMAD.WIDE R4, R0, 0x4, R4 ;  /* 0x0000000400047825 */ /* 0x001fc800078e0204 */
[----:B------:R-:W-:Y:S01]  /*1480*/  FADD R8, R6, -1 ;  /* 0xbf80000006087421 */ /* 0x000fe20000000000 */
[----:B------:R-:W-:Y:S02]  /*1490*/  FSEL R6, RZ, -23, P0 ;  /* 0xc1b80000ff067808 */ /* 0x000fe40000000000 */
[----:B------:R-:W-:Y:S01]  /*14a0*/  ISETP.GT.U32.AND P0, PT, R10, 0x7f7fffff, PT ;  /* 0x7f7fffff0a00780c */ /* 0x000fe20003f04070 */
[C---:B------:R-:W-:Y:S02]  /*14b0*/  FFMA R9, R8.reuse, -R9, 0.14084610342979431152 ;  /* 0x3e1039f608097423 */ /* 0x040fe40000000809 */
[----:B------:R-:W-:Y:S01]  /*14c0*/  FFMA R6, R7, 1.1920928955078125e-07, R6 ;  /* 0x3400000007067823 */ /* 0x000fe20000000006 */
[----:B------:R-:W-:Y:S01]  /*14d0*/  MOV R7, 0x7f800000 ;  /* 0x7f80000000077802 */ /* 0x000fe20000000f00 */
[----:B------:R-:W-:-:S04]  /*14e0*/  FFMA R9, R8, R9, -0.12148627638816833496 ;  /* 0xbdf8cdcc08097423 */ /* 0x000fc80000000009 */
[----:B------:R-:W-:-:S04]  /*14f0*/  FFMA R9, R8, R9, 0.13980610668659210205 ;  /* 0x3e0f295508097423 */ /* 0x000fc80000000009 */
[----:B------:R-:W-:-:S04]  /*1500*/  FFMA R9, R8, R9, -0.16684235632419586182 ;  /* 0xbe2ad8b908097423 */ /* 0x000fc80000000009 */
[----:B------:R-:W-:-:S04]  /*1510*/  FFMA R9, R8, R9, 0.20012299716472625732 ;  /* 0x3e4ced0b08097423 */ /* 0x000fc80000000009 */
[----:B------:R-:W-:-:S04]  /*1520*/  FFMA R9, R8, R9, -0.24999669194221496582 ;  /* 0xbe7fff2208097423 */ /* 0x000fc80000000009 */
[----:B------:R-:W-:-:S04]  /*1530*/  FFMA R9, R8, R9, 0.33333182334899902344 ;  /* 0x3eaaaa7808097423 */ /* 0x000fc80000000009 */
[----:B------:R-:W-:-:S04]  /*1540*/  FFMA R9, R8, R9, -0.5 ;  /* 0xbf00000008097423 */ /* 0x000fc80000000009 */
[----:B------:R-:W-:-:S04]  /*1550*/  FMUL R9, R8, R9 ;  /* 0x0000000908097220 */ /* 0x000fc80000400000 */
[----:B------:R-:W-:-:S04]  /*1560*/  FFMA R9, R8, R9, R8 ;  /* 0x0000000908097223 */ /* 0x000fc80000000008 */
[----:B------:R-:W-:Y:S01]  /*1570*/  FFMA R6, R6, 0.69314718246459960938, R9 ;  /* 0x3f31721806067823 */ /* 0x000fe20000000009 */
[C---:B------:R-:W-:Y:S01]  /*1580*/  @P0 FFMA R6, R10.reuse, R7, +INF ;  /* 0x7f8000000a060423 */ /* 0x040fe20000000007 */
[----:B------:R-:W-:-:S04]  /*1590*/  FSETP.NEU.AND P0, PT, R10, RZ, PT ;  /* 0x000000ff0a00720b */ /* 0x000fc80003f0d000 */
[----:B------:R-:W-:Y:S01]  /*15a0*/  FSEL R6, R6, -INF , P0 ;  /* 0xff80000006067808 */ /* 0x000fe20000000000 */
[----:B--2---:R-:W-:-:S04]  /*15b0*/  FADD R3, R3, -R2 ;  /* 0x8000000203037221 */ /* 0x004fc80000000000 */
[----:B------:R-:W-:-:S04]  /*15c0*/  FADD R3, R3, -R6 ;  /* 0x8000000603037221 */ /* 0x000fc80000000000 */
[----:B------:R-:W-:-:S05]  /*15d0*/  FADD R3, -R3, -RZ ;  /* 0x800000ff03037221 */ /* 0x000fca0000000100 */
[----:B------:R-:W-:Y:S01]  /*15e0*/  STG.E desc[UR10][R4.64], R3 ;  /* 0x0000000304007986 */ /* 0x000fe2000c10190a */
[----:B------:R-:W-:Y:S05]  /*15f0*/  EXIT ;  /* 0x000000000000794d */ /* 0x000fea0003800000 */
.L_x_79:
        /* <DEDUP_REMOVED lines=16> */
.L_x_92:


//--------------------- .nv.shared.reserved.0     --------------------------
	.section	.nv.shared.reserved.0,"aw",@nobits
	.weak		__nv_reservedSMEM_offset_0_alias
	.size		__nv_reservedSMEM_offset_0_alias, 0, 64
	.other		__nv_reservedSMEM_offset_0_alias,@"STO_CUDA_RESERVED_SHARED STV_DEFAULT"
__nv_reservedSMEM_offset_0_alias:
	.zero		0
	.zero		64


//--------------------- .nv.shared._Z24compute_grad_norm_kernelPKfPfi --------------------------
	.section	.nv.shared._Z24compute_grad_norm_kernelPKfPfi,"aw",@nobits
	.sectionflags	@""
	.align	4
.nv.shared._Z24compute_grad_norm_kernelPKfPfi:
	.zero		2048


//--------------------- .nv.constant0._Z11rope_kernelPfS_PKfS1_iiii --------------------------
	.section	.nv.constant0._Z11rope_kernelPfS_PKfS1_iiii,"a",@progbits
	.sectionflags	@""
	.align	4
.nv.constant0._Z11rope_kernelPfS_PKfS1_iiii:
	.zero		944


//--------------------- .nv.constant0._Z21embedding_grad_kernelPfPKfPKiiii --------------------------
	.section	.nv.constant0._Z21embedding_grad_kernelPfPKfPKiiii,"a",@progbits
	.sectionflags	@""
	.align	4
.nv.constant0._Z21embedding_grad_kernelPfPKfPKiiii:
	.zero		932


//--------------------- .nv.constant0._Z16embedding_kernelPKfPKiPfiii --------------------------
	.section	.nv.constant0._Z16embedding_kernelPKfPKiPfiii,"a",@progbits
	.sectionflags	@""
	.align	4
.nv.constant0._Z16embedding_kernelPKfPKiPfiii:
	.zero		932


//--------------------- .nv.constant0._Z24compute_grad_norm_kernelPKfPfi --------------------------
	.section	.nv.constant0._Z24compute_grad_norm_kernelPKfPfi,"a",@progbits
	.sectionflags	@""
	.align	4
.nv.constant0._Z24compute_grad_norm_kernelPKfPfi:
	.zero		916


//--------------------- .nv.constant0._Z16grad_clip_kernelPfifS_ --------------------------
	.section	.nv.constant0._Z16grad_clip_kernelPfifS_,"a",@progbits
	.sectionflags	@""
	.align	4
.nv.constant0._Z16grad_clip_kernelPfifS_:
	.zero		920


//--------------------- .nv.constant0._Z19sgd_momentum_kernelPfPKfS_ifff --------------------------
	.section	.nv.constant0._Z19sgd_momentum_kernelPfPKfS_ifff,"a",@progbits
	.sectionflags	@""
	.align	4
.nv.constant0._Z19sgd_momentum_kernelPfPKfS_ifff:
	.zero		936


//--------------------- .nv.constant0._Z12adamw_kernelPfPKfS_S_ifffffi --------------------------
	.section	.nv.constant0._Z12adamw_kernelPfPKfS_S_ifffffi,"a",@progbits
	.sectionflags	@""
	.align	4
.nv.constant0._Z12adamw_kernelPfPKfS_S_ifffffi:
	.zero		956


//--------------------- .nv.constant0._Z25cross_entropy_grad_kernelPKfPKiPfii --------------------------
	.section	.nv.constant0._Z25cross_entropy_grad_kernelPKfPKiPfii,"a",@progbits
	.sectionflags	@""
	.align	4
.nv.constant0._Z25cross_entropy_grad_kernelPKfPKiPfii:
	.zero		928


//--------------------- .nv.constant0._Z25cross_entropy_loss_kernelPKfPKiPfii --------------------------
	.section	.nv.constant0._Z25cross_entropy_loss_kernelPKfPKiPfii,"a",@progbits
	.sectionflags	@""
	.align	4
.nv.constant0._Z25cross_entropy_loss_kernelPKfPKiPfii:
	.zero		928


//--------------------- SYMBOLS --------------------------

	.type		.nv.reservedSmem.offset0,@object
	.size		.nv.reservedSmem.offset0,0x4
	.type		.nv.reservedSmem.cap,@object
	.size		.nv.reservedSmem.cap,0x4
